	.target	sm_100a

	.elftype	@"ET_EXEC"


//--------------------- .note.nv.tkinfo           --------------------------
	.section	.note.nv.tkinfo,"",@"SHT_NOTE"
	.sectionflags	@"SHF_NOTE_NV_TKINFO"
	.tkinfo
        /*0018*/ 	.word	0x00000002
        /*0030*/ 	.string	""
        /*0030*/ 	.string	"ptxas"
        /*0030*/ 	.string	"Cuda compilation tools, release 13.0, V13.0.88"
        /*0030*/ 	.string	"Build cuda_13.0.r13.0/compiler.36424714_0"
        /*0030*/ 	.string	"-arch sm_100a -m 64 "



//--------------------- .note.nv.cuinfo           --------------------------
	.section	.note.nv.cuinfo,"",@"SHT_NOTE"
	.sectionflags	@"SHF_NOTE_NV_CUINFO"
        /*0018*/ 	.short	0x0002
        /*001a*/ 	.short	0x0064
        /*001c*/ 	.short	0x0082
	.zero		2


//--------------------- .nv.info                  --------------------------
	.section	.nv.info,"",@"SHT_CUDA_INFO"
	.align	4


	//----- nvinfo : EIATTR_REGCOUNT
	.align		4
        /*0000*/ 	.byte	0x04, 0x2f
        /*0002*/ 	.short	(.L_19 - .L_18)
	.align		4
.L_18:
        /*0004*/ 	.word	index@(_ZN7cutlass13device_kernelINS_4gemm6kernel13GemmUniversalIN4cute5tupleIJiiiiEEENS1_10collective13CollectiveMmaINS1_35MainloopSm100TmaUmmaWarpSpecializedILi5ELi2ELi4ENS5_IJNS4_1CILi1EEENSA_ILi2EEESB_EEEEENS5_IJNSA_ILi64EEESF_NSA_ILi128EEEEEENS_12float_e5m2_tENS5_IJlSB_lEEESI_SJ_NS4_8TiledMMAINS4_8MMA_AtomIJNS4_10MMA_TraitsINS4_19SM100_MMA_F8F6F4_SSEJSI_SI_fSF_SF_NS4_17integral_constantINS4_4UMMA5MajorELSQ_0EEESR_NSO_INSP_7ScaleInELSS_0EEEST_EEEEEENS4_6LayoutINS5_IJSB_SB_SB_EEENS5_IJNSA_ILi0EEESY_SY_EEEEENS5_IJNS4_10UnderscoreES11_S11_EEEEENS4_23SM90_TMA_LOAD_MULTICASTENS4_14ComposedLayoutINS4_7SwizzleILi3ELi4ELi3EEENS4_18smem_ptr_flag_bitsILi8EEENSW_INS5_IJNSA_ILi8EEESG_EEENS5_IJSG_SB_EEEEEEEvNS4_8identityENS4_13SM90_TMA_LOADES1E_vS1F_EENS_8epilogue10collective18CollectiveEpilogueINS1I_23Sm100TmaWarpSpecializedILi1ELi1ELi32ELb0ELb0EEEJSH_NS5_IJNSW_ISF_SB_EES1N_EEESI_SJ_SI_SJ_NS1I_6fusion15FusionCallbacksIS1M_NS1P_17LinearCombinationISI_fSI_fLNS_15FloatRoundStyleE2EEESH_S1O_JEEENS4_5SM1004TMEM4LOAD26SM100_TMEM_LOAD_16dp32b32xES1G_NS15_INS16_ILi2ELi4ELi3EEES19_NSW_INS5_IJS1A_SF_EEENS5_IJSF_SB_EEEEEEENS4_39AutoVectorizingCopyWithAssumedAlignmentILi128EEENS4_14SM90_TMA_STOREES23_S25_S25_EEEvvEEEEvNT_6ParamsE)
        /*0008*/ 	.word	0x00000059


	//----- nvinfo : EIATTR_FRAME_SIZE
	.align		4
.L_19:
        /*000c*/ 	.byte	0x04, 0x11
        /*000e*/ 	.short	(.L_21 - .L_20)
	.align		4
.L_20:
        /*0010*/ 	.word	index@($__internal_2_$__cuda_sm10x_tcgen05_guardrail_trap_unallocated_columns_being_dealloced)
        /*0014*/ 	.word	0x00000000


	//----- nvinfo : EIATTR_FRAME_SIZE
	.align		4
.L_21:
        /*0018*/ 	.byte	0x04, 0x11
        /*001a*/ 	.short	(.L_23 - .L_22)
	.align		4
.L_22:
        /*001c*/ 	.word	index@($__internal_1_$__cuda_sm10x_tcgen05_guardrail_trap_phase_invalid_during_alloc)
        /*0020*/ 	.word	0x00000000


	//----- nvinfo : EIATTR_FRAME_SIZE
	.align		4
.L_23:
        /*0024*/ 	.byte	0x04, 0x11
        /*0026*/ 	.short	(.L_25 - .L_24)
	.align		4
.L_24:
        /*0028*/ 	.word	index@($__internal_0_$__cuda_sm10x_tcgen05_guardrail_trap_col_being_dealloced_not_returned_by_alloc)
        /*002c*/ 	.word	0x00000000


	//----- nvinfo : EIATTR_FRAME_SIZE
	.align		4
.L_25:
        /*0030*/ 	.byte	0x04, 0x11
        /*0032*/ 	.short	(.L_27 - .L_26)
	.align		4
.L_26:
        /*0034*/ 	.word	index@(_ZN7cutlass13device_kernelINS_4gemm6kernel13GemmUniversalIN4cute5tupleIJiiiiEEENS1_10collective13CollectiveMmaINS1_35MainloopSm100TmaUmmaWarpSpecializedILi5ELi2ELi4ENS5_IJNS4_1CILi1EEENSA_ILi2EEESB_EEEEENS5_IJNSA_ILi64EEESF_NSA_ILi128EEEEEENS_12float_e5m2_tENS5_IJlSB_lEEESI_SJ_NS4_8TiledMMAINS4_8MMA_AtomIJNS4_10MMA_TraitsINS4_19SM100_MMA_F8F6F4_SSEJSI_SI_fSF_SF_NS4_17integral_constantINS4_4UMMA5MajorELSQ_0EEESR_NSO_INSP_7ScaleInELSS_0EEEST_EEEEEENS4_6LayoutINS5_IJSB_SB_SB_EEENS5_IJNSA_ILi0EEESY_SY_EEEEENS5_IJNS4_10UnderscoreES11_S11_EEEEENS4_23SM90_TMA_LOAD_MULTICASTENS4_14ComposedLayoutINS4_7SwizzleILi3ELi4ELi3EEENS4_18smem_ptr_flag_bitsILi8EEENSW_INS5_IJNSA_ILi8EEESG_EEENS5_IJSG_SB_EEEEEEEvNS4_8identityENS4_13SM90_TMA_LOADES1E_vS1F_EENS_8epilogue10collective18CollectiveEpilogueINS1I_23Sm100TmaWarpSpecializedILi1ELi1ELi32ELb0ELb0EEEJSH_NS5_IJNSW_ISF_SB_EES1N_EEESI_SJ_SI_SJ_NS1I_6fusion15FusionCallbacksIS1M_NS1P_17LinearCombinationISI_fSI_fLNS_15FloatRoundStyleE2EEESH_S1O_JEEENS4_5SM1004TMEM4LOAD26SM100_TMEM_LOAD_16dp32b32xES1G_NS15_INS16_ILi2ELi4ELi3EEES19_NSW_INS5_IJS1A_SF_EEENS5_IJSF_SB_EEEEEEENS4_39AutoVectorizingCopyWithAssumedAlignmentILi128EEENS4_14SM90_TMA_STOREES23_S25_S25_EEEvvEEEEvNT_6ParamsE)
        /*0038*/ 	.word	0x00000000


	//----- nvinfo : EIATTR_MIN_STACK_SIZE
	.align		4
.L_27:
        /*003c*/ 	.byte	0x04, 0x12
        /*003e*/ 	.short	(.L_29 - .L_28)
	.align		4
.L_28:
        /*0040*/ 	.word	index@(_ZN7cutlass13device_kernelINS_4gemm6kernel13GemmUniversalIN4cute5tupleIJiiiiEEENS1_10collective13CollectiveMmaINS1_35MainloopSm100TmaUmmaWarpSpecializedILi5ELi2ELi4ENS5_IJNS4_1CILi1EEENSA_ILi2EEESB_EEEEENS5_IJNSA_ILi64EEESF_NSA_ILi128EEEEEENS_12float_e5m2_tENS5_IJlSB_lEEESI_SJ_NS4_8TiledMMAINS4_8MMA_AtomIJNS4_10MMA_TraitsINS4_19SM100_MMA_F8F6F4_SSEJSI_SI_fSF_SF_NS4_17integral_constantINS4_4UMMA5MajorELSQ_0EEESR_NSO_INSP_7ScaleInELSS_0EEEST_EEEEEENS4_6LayoutINS5_IJSB_SB_SB_EEENS5_IJNSA_ILi0EEESY_SY_EEEEENS5_IJNS4_10UnderscoreES11_S11_EEEEENS4_23SM90_TMA_LOAD_MULTICASTENS4_14ComposedLayoutINS4_7SwizzleILi3ELi4ELi3EEENS4_18smem_ptr_flag_bitsILi8EEENSW_INS5_IJNSA_ILi8EEESG_EEENS5_IJSG_SB_EEEEEEEvNS4_8identityENS4_13SM90_TMA_LOADES1E_vS1F_EENS_8epilogue10collective18CollectiveEpilogueINS1I_23Sm100TmaWarpSpecializedILi1ELi1ELi32ELb0ELb0EEEJSH_NS5_IJNSW_ISF_SB_EES1N_EEESI_SJ_SI_SJ_NS1I_6fusion15FusionCallbacksIS1M_NS1P_17LinearCombinationISI_fSI_fLNS_15FloatRoundStyleE2EEESH_S1O_JEEENS4_5SM1004TMEM4LOAD26SM100_TMEM_LOAD_16dp32b32xES1G_NS15_INS16_ILi2ELi4ELi3EEES19_NSW_INS5_IJS1A_SF_EEENS5_IJSF_SB_EEEEEEENS4_39AutoVectorizingCopyWithAssumedAlignmentILi128EEENS4_14SM90_TMA_STOREES23_S25_S25_EEEvvEEEEvNT_6ParamsE)
        /*0044*/ 	.word	0x00000000
.L_29:


//--------------------- .nv.compat                --------------------------
	.section	.nv.compat,"",@"SHT_CUDA_COMPAT_INFO"
	.align	4
        /*0000*/ 	.byte	0x02, 0x09, 0x01, 0x00, 0x02, 0x02, 0x02, 0x00, 0x02, 0x05, 0x05, 0x00, 0x03, 0x07, 0x01, 0x01
        /*0010*/ 	.byte	0x02, 0x03, 0x01, 0x00, 0x02, 0x06, 0x01, 0x00, 0x04, 0x0b, 0x08, 0x00, 0x09, 0x00, 0x00, 0x00
        /*0020*/ 	.byte	0x00, 0x00, 0x00, 0x00


//--------------------- .nv.info._ZN7cutlass13device_kernelINS_4gemm6kernel13GemmUniversalIN4cute5tupleIJiiiiEEENS1_10collective13CollectiveMmaINS1_35MainloopSm100TmaUmmaWarpSpecializedILi5ELi2ELi4ENS5_IJNS4_1CILi1EEENSA_ILi2EEESB_EEEEENS5_IJNSA_ILi64EEESF_NSA_ILi128EEEEEENS_12float_e5m2_tENS5_IJlSB_lEEESI_SJ_NS4_8TiledMMAINS4_8MMA_AtomIJNS4_10MMA_TraitsINS4_19SM100_MMA_F8F6F4_SSEJSI_SI_fSF_SF_NS4_17integral_constantINS4_4UMMA5MajorELSQ_0EEESR_NSO_INSP_7ScaleInELSS_0EEEST_EEEEEENS4_6LayoutINS5_IJSB_SB_SB_EEENS5_IJNSA_ILi0EEESY_SY_EEEEENS5_IJNS4_10UnderscoreES11_S11_EEEEENS4_23SM90_TMA_LOAD_MULTICASTENS4_14ComposedLayoutINS4_7SwizzleILi3ELi4ELi3EEENS4_18smem_ptr_flag_bitsILi8EEENSW_INS5_IJNSA_ILi8EEESG_EEENS5_IJSG_SB_EEEEEEEvNS4_8identityENS4_13SM90_TMA_LOADES1E_vS1F_EENS_8epilogue10collective18CollectiveEpilogueINS1I_23Sm100TmaWarpSpecializedILi1ELi1ELi32ELb0ELb0EEEJSH_NS5_IJNSW_ISF_SB_EES1N_EEESI_SJ_SI_SJ_NS1I_6fusion15FusionCallbacksIS1M_NS1P_17LinearCombinationISI_fSI_fLNS_15FloatRoundStyleE2EEESH_S1O_JEEENS4_5SM1004TMEM4LOAD26SM100_TMEM_LOAD_16dp32b32xES1G_NS15_INS16_ILi2ELi4ELi3EEES19_NSW_INS5_IJS1A_SF_EEENS5_IJSF_SB_EEEEEEENS4_39AutoVectorizingCopyWithAssumedAlignmentILi128EEENS4_14SM90_TMA_STOREES23_S25_S25_EEEvvEEEEvNT_6ParamsE --------------------------
	.section	.nv.info._ZN7cutlass13device_kernelINS_4gemm6kernel13GemmUniversalIN4cute5tupleIJiiiiEEENS1_10collective13CollectiveMmaINS1_35MainloopSm100TmaUmmaWarpSpecializedILi5ELi2ELi4ENS5_IJNS4_1CILi1EEENSA_ILi2EEESB_EEEEENS5_IJNSA_ILi64EEESF_NSA_ILi128EEEEEENS_12float_e5m2_tENS5_IJlSB_lEEESI_SJ_NS4_8TiledMMAINS4_8MMA_AtomIJNS4_10MMA_TraitsINS4_19SM100_MMA_F8F6F4_SSEJSI_SI_fSF_SF_NS4_17integral_constantINS4_4UMMA5MajorELSQ_0EEESR_NSO_INSP_7ScaleInELSS_0EEEST_EEEEEENS4_6LayoutINS5_IJSB_SB_SB_EEENS5_IJNSA_ILi0EEESY_SY_EEEEENS5_IJNS4_10UnderscoreES11_S11_EEEEENS4_23SM90_TMA_LOAD_MULTICASTENS4_14ComposedLayoutINS4_7SwizzleILi3ELi4ELi3EEENS4_18smem_ptr_flag_bitsILi8EEENSW_INS5_IJNSA_ILi8EEESG_EEENS5_IJSG_SB_EEEEEEEvNS4_8identityENS4_13SM90_TMA_LOADES1E_vS1F_EENS_8epilogue10collective18CollectiveEpilogueINS1I_23Sm100TmaWarpSpecializedILi1ELi1ELi32ELb0ELb0EEEJSH_NS5_IJNSW_ISF_SB_EES1N_EEESI_SJ_SI_SJ_NS1I_6fusion15FusionCallbacksIS1M_NS1P_17LinearCombinationISI_fSI_fLNS_15FloatRoundStyleE2EEESH_S1O_JEEENS4_5SM1004TMEM4LOAD26SM100_TMEM_LOAD_16dp32b32xES1G_NS15_INS16_ILi2ELi4ELi3EEES19_NSW_INS5_IJS1A_SF_EEENS5_IJSF_SB_EEEEEEENS4_39AutoVectorizingCopyWithAssumedAlignmentILi128EEENS4_14SM90_TMA_STOREES23_S25_S25_EEEvvEEEEvNT_6ParamsE,"",@"SHT_CUDA_INFO"
	.sectionflags	@""
	.align	4


	//----- nvinfo : EIATTR_CUDA_API_VERSION
	.align		4
        /*0000*/ 	.byte	0x04, 0x37
        /*0002*/ 	.short	(.L_31 - .L_30)
.L_30:
        /*0004*/ 	.word	0x00000082


	//----- nvinfo : EIATTR_KPARAM_INFO
	.align		4
.L_31:
        /*0008*/ 	.byte	0x04, 0x17
        /*000a*/ 	.short	(.L_33 - .L_32)
.L_32:
        /*000c*/ 	.word	0x00000000
        /*0010*/ 	.short	0x0000
        /*0012*/ 	.short	0x0000
        /*0014*/ 	.byte	0x00, 0xf0, 0x01, 0x20


	//----- nvinfo : EIATTR_AT_ENTRY_FRAGMENTS
	.align		4
.L_33:
        /*0018*/ 	.byte	0x04, 0x4f
        /*001a*/ 	.short	(.L_35 - .L_34)


	//   ....[0]....
.L_34:
        /*001c*/ 	.word	0x00000006


	//----- nvinfo : EIATTR_RESERVED_SMEM_USED
	.align		4
.L_35:
        /*0020*/ 	.byte	0x01, 0x41
	.zero		2


	//----- nvinfo : EIATTR_SPARSE_MMA_MASK
	.align		4
        /*0024*/ 	.byte	0x03, 0x50
        /*0026*/ 	.short	0x0000


	//----- nvinfo : EIATTR_TCGEN05_1CTA_USED
	.align		4
        /*0028*/ 	.byte	0x01, 0x51
	.zero		2


	//----- nvinfo : EIATTR_MAXREG_COUNT
	.align		4
        /*002c*/ 	.byte	0x03, 0x1b
        /*002e*/ 	.short	0x00ff


	//----- nvinfo : EIATTR_NUM_BARRIERS
	.align		4
        /*0030*/ 	.byte	0x02, 0x4c
        /*0032*/ 	.byte	0x07
	.zero		1


	//----- nvinfo : EIATTR_EXTERNS
	.align		4
        /*0034*/ 	.byte	0x04, 0x0f
        /*0036*/ 	.short	(.L_37 - .L_36)


	//   ....[0]....
	.align		4
.L_36:
        /*0038*/ 	.word	index@(__assertfail)


	//----- nvinfo : EIATTR_MERCURY_ISA_VERSION
	.align		4
.L_37:
        /*003c*/ 	.byte	0x03, 0x5f
        /*003e*/ 	.short	0x0101


	//----- nvinfo : EIATTR_INT_WARP_WIDE_INSTR_OFFSETS
	.align		4
        /*0040*/ 	.byte	0x04, 0x31
        /*0042*/ 	.short	(.L_39 - .L_38)


	//   ....[0]....
.L_38:
        /*0044*/ 	.word	0x00003ce0


	//   ....[1]....
        /*0048*/ 	.word	0x00003d10


	//   ....[2]....
        /*004c*/ 	.word	0x00003d30


	//   ....[3]....
        /*0050*/ 	.word	0x00004860


	//   ....[4]....
        /*0054*/ 	.word	0x00004910


	//----- nvinfo : EIATTR_COOP_GROUP_MASK_REGIDS
	.align		4
.L_39:
        /*0058*/ 	.byte	0x04, 0x29
        /*005a*/ 	.short	(.L_41 - .L_40)


	//   ....[0]....
.L_40:
        /*005c*/ 	.word	0xffffffff


	//   ....[1]....
        /*0060*/ 	.word	0xffffffff


	//   ....[2]....
        /*0064*/ 	.word	0xffffffff


	//   ....[3]....
        /*0068*/ 	.word	0xffffffff


	//   ....[4]....
        /*006c*/ 	.word	0xffffffff


	//   ....[5]....
        /*0070*/ 	.word	0xffffffff


	//   ....[6]....
        /*0074*/ 	.word	0xffffffff


	//   ....[7]....
        /*0078*/ 	.word	0xffffffff


	//   ....[8]....
        /*007c*/ 	.word	0xffffffff


	//   ....[9]....
        /*0080*/ 	.word	0xffffffff


	//   ....[10]....
        /*0084*/ 	.word	0xffffffff


	//   ....[11]....
        /*0088*/ 	.word	0xffffffff


	//   ....[12]....
        /*008c*/ 	.word	0xffffffff


	//   ....[13]....
        /*0090*/ 	.word	0xffffffff


	//----- nvinfo : EIATTR_COOP_GROUP_INSTR_OFFSETS
	.align		4
.L_41:
        /*0094*/ 	.byte	0x04, 0x28
        /*0096*/ 	.short	(.L_43 - .L_42)


	//   ....[0]....
.L_42:
        /*0098*/ 	.word	0x00000080


	//   ....[1]....
        /*009c*/ 	.word	0x000004e0


	//   ....[2]....
        /*00a0*/ 	.word	0x000006b0


	//   ....[3]....
        /*00a4*/ 	.word	0x000007f0


	//   ....[4]....
        /*00a8*/ 	.word	0x000008f0


	//   ....[5]....
        /*00ac*/ 	.word	0x00000a60


	//   ....[6]....
        /*00b0*/ 	.word	0x00000c00


	//   ....[7]....
        /*00b4*/ 	.word	0x00000db0


	//   ....[8]....
        /*00b8*/ 	.word	0x00001fa0


	//   ....[9]....
        /*00bc*/ 	.word	0x00002ed0


	//   ....[10]....
        /*00c0*/ 	.word	0x000030e0


	//   ....[11]....
        /*00c4*/ 	.word	0x00003110


	//   ....[12]....
        /*00c8*/ 	.word	0x00003bc0


	//   ....[13]....
        /*00cc*/ 	.word	0x00003df0


	//----- nvinfo : EIATTR_VRC_CTA_INIT_COUNT
	.align		4
.L_43:
        /*00d0*/ 	.byte	0x02, 0x4a
        /*00d2*/ 	.byte	0x80
	.zero		1


	//----- nvinfo : EIATTR_SYSCALL_OFFSETS
	.align		4
        /*00d4*/ 	.byte	0x04, 0x46
        /*00d6*/ 	.short	(.L_45 - .L_44)


	//   ....[0]....
.L_44:
        /*00d8*/ 	.word	0x00005480


	//   ....[1]....
        /*00dc*/ 	.word	0x000055c0


	//   ....[2]....
        /*00e0*/ 	.word	0x00005d40


	//----- nvinfo : EIATTR_MBARRIER_INSTR_OFFSETS
	.align		4
.L_45:
        /*00e4*/ 	.byte	0x04, 0x39
        /*00e6*/ 	.short	(.L_47 - .L_46)


	//   ....[0]....
.L_46:
        /*00e8*/ 	.word	0x00000600
        /*00ec*/ 	.word	0x000000ff
        /*00f0*/ 	.word	0x00000000
        /*00f4*/ 	.short	0x0100
        /*00f6*/ 	.byte	0x04
	.zero		1


	//   ....[1]....
        /*00f8*/ 	.word	0x00000610
        /*00fc*/ 	.word	0x000000ff
        /*0100*/ 	.word	0x00000028
        /*0104*/ 	.short	0x0100
        /*0106*/ 	.byte	0x04
	.zero		1


	//   ....[2]....
        /*0108*/ 	.word	0x00000620
        /*010c*/ 	.word	0x000000ff
        /*0110*/ 	.word	0x00000008
        /*0114*/ 	.short	0x0100
        /*0116*/ 	.byte	0x04
	.zero		1


	//   ....[3]....
        /*0118*/ 	.word	0x00000630
        /*011c*/ 	.word	0x000000ff
        /*0120*/ 	.word	0x00000030
        /*0124*/ 	.short	0x0100
        /*0126*/ 	.byte	0x04
	.zero		1


	//   ....[4]....
        /*0128*/ 	.word	0x00000640
        /*012c*/ 	.word	0x000000ff
        /*0130*/ 	.word	0x00000010
        /*0134*/ 	.short	0x0100
        /*0136*/ 	.byte	0x04
	.zero		1


	//   ....[5]....
        /*0138*/ 	.word	0x00000650
        /*013c*/ 	.word	0x000000ff
        /*0140*/ 	.word	0x00000038
        /*0144*/ 	.short	0x0100
        /*0146*/ 	.byte	0x04
	.zero		1


	//   ....[6]....
        /*0148*/ 	.word	0x00000660
        /*014c*/ 	.word	0x000000ff
        /*0150*/ 	.word	0x00000018
        /*0154*/ 	.short	0x0100
        /*0156*/ 	.byte	0x04
	.zero		1


	//   ....[7]....
        /*0158*/ 	.word	0x00000670
        /*015c*/ 	.word	0x000000ff
        /*0160*/ 	.word	0x00000040
        /*0164*/ 	.short	0x0100
        /*0166*/ 	.byte	0x04
	.zero		1


	//   ....[8]....
        /*0168*/ 	.word	0x00000680
        /*016c*/ 	.word	0x000000ff
        /*0170*/ 	.word	0x00000020
        /*0174*/ 	.short	0x0100
        /*0176*/ 	.byte	0x04
	.zero		1


	//   ....[9]....
        /*0178*/ 	.word	0x00000690
        /*017c*/ 	.word	0x000000ff
        /*0180*/ 	.word	0x00000048
        /*0184*/ 	.short	0x0100
        /*0186*/ 	.byte	0x04
	.zero		1


	//   ....[10]....
        /*0188*/ 	.word	0x000007c0
        /*018c*/ 	.word	0x000000ff
        /*0190*/ 	.word	0x00000050
        /*0194*/ 	.short	0x0100
        /*0196*/ 	.byte	0x04
	.zero		1


	//   ....[11]....
        /*0198*/ 	.word	0x000007d0
        /*019c*/ 	.word	0x000000ff
        /*01a0*/ 	.word	0x00000058
        /*01a4*/ 	.short	0x0100
        /*01a6*/ 	.byte	0x04
	.zero		1


	//   ....[12]....
        /*01a8*/ 	.word	0x000008c0
        /*01ac*/ 	.word	0x000000ff
        /*01b0*/ 	.word	0x00000060
        /*01b4*/ 	.short	0x0100
        /*01b6*/ 	.byte	0x06
	.zero		1


	//   ....[13]....
        /*01b8*/ 	.word	0x000008d0
        /*01bc*/ 	.word	0x000000ff
        /*01c0*/ 	.word	0x00000068
        /*01c4*/ 	.short	0x0100
        /*01c6*/ 	.byte	0x06
	.zero		1


	//   ....[14]....
        /*01c8*/ 	.word	0x00000a10
        /*01cc*/ 	.word	0x000000ff
        /*01d0*/ 	.word	0x00000070
        /*01d4*/ 	.short	0x0100
        /*01d6*/ 	.byte	0x06
	.zero		1


	//   ....[15]....
        /*01d8*/ 	.word	0x00000a20
        /*01dc*/ 	.word	0x000000ff
        /*01e0*/ 	.word	0x00000080
        /*01e4*/ 	.short	0x0100
        /*01e6*/ 	.byte	0x06
	.zero		1


	//   ....[16]....
        /*01e8*/ 	.word	0x00000a30
        /*01ec*/ 	.word	0x000000ff
        /*01f0*/ 	.word	0x00000078
        /*01f4*/ 	.short	0x0100
        /*01f6*/ 	.byte	0x06
	.zero		1


	//   ....[17]....
        /*01f8*/ 	.word	0x00000a40
        /*01fc*/ 	.word	0x000000ff
        /*0200*/ 	.word	0x00000088
        /*0204*/ 	.short	0x0100
        /*0206*/ 	.byte	0x06
	.zero		1


	//   ....[18]....
        /*0208*/ 	.word	0x00000b70
        /*020c*/ 	.word	0x000000ff
        /*0210*/ 	.word	0x00000090
        /*0214*/ 	.short	0x0100
        /*0216*/ 	.byte	0x04
	.zero		1


	//   ....[19]....
        /*0218*/ 	.word	0x00000b80
        /*021c*/ 	.word	0x000000ff
        /*0220*/ 	.word	0x000000b0
        /*0224*/ 	.short	0x0100
        /*0226*/ 	.byte	0x04
	.zero		1


	//   ....[20]....
        /*0228*/ 	.word	0x00000b90
        /*022c*/ 	.word	0x000000ff
        /*0230*/ 	.word	0x00000098
        /*0234*/ 	.short	0x0100
        /*0236*/ 	.byte	0x04
	.zero		1


	//   ....[21]....
        /*0238*/ 	.word	0x00000ba0
        /*023c*/ 	.word	0x000000ff
        /*0240*/ 	.word	0x000000b8
        /*0244*/ 	.short	0x0100
        /*0246*/ 	.byte	0x04
	.zero		1


	//   ....[22]....
        /*0248*/ 	.word	0x00000bb0
        /*024c*/ 	.word	0x000000ff
        /*0250*/ 	.word	0x000000a0
        /*0254*/ 	.short	0x0100
        /*0256*/ 	.byte	0x04
	.zero		1


	//   ....[23]....
        /*0258*/ 	.word	0x00000bc0
        /*025c*/ 	.word	0x000000ff
        /*0260*/ 	.word	0x000000c0
        /*0264*/ 	.short	0x0100
        /*0266*/ 	.byte	0x04
	.zero		1


	//   ....[24]....
        /*0268*/ 	.word	0x00000bd0
        /*026c*/ 	.word	0x000000ff
        /*0270*/ 	.word	0x000000a8
        /*0274*/ 	.short	0x0100
        /*0276*/ 	.byte	0x04
	.zero		1


	//   ....[25]....
        /*0278*/ 	.word	0x00000be0
        /*027c*/ 	.word	0x000000ff
        /*0280*/ 	.word	0x000000c8
        /*0284*/ 	.short	0x0100
        /*0286*/ 	.byte	0x04
	.zero		1


	//   ....[26]....
        /*0288*/ 	.word	0x00000cd0
        /*028c*/ 	.word	0x000000ff
        /*0290*/ 	.word	0x000000d0
        /*0294*/ 	.short	0x0100
        /*0296*/ 	.byte	0x04
	.zero		1


	//   ....[27]....
        /*0298*/ 	.word	0x00000ce0
        /*029c*/ 	.word	0x000000ff
        /*02a0*/ 	.word	0x000000e0
        /*02a4*/ 	.short	0x0100
        /*02a6*/ 	.byte	0x04
	.zero		1


	//   ....[28]....
        /*02a8*/ 	.word	0x00000cf0
        /*02ac*/ 	.word	0x000000ff
        /*02b0*/ 	.word	0x000000d8
        /*02b4*/ 	.short	0x0100
        /*02b6*/ 	.byte	0x04
	.zero		1


	//   ....[29]....
        /*02b8*/ 	.word	0x00000d00
        /*02bc*/ 	.word	0x000000ff
        /*02c0*/ 	.word	0x000000e8
        /*02c4*/ 	.short	0x0100
        /*02c6*/ 	.byte	0x04
	.zero		1


	//   ....[30]....
        /*02c8*/ 	.word	0x00001820
        /*02cc*/ 	.word	0x00000000
        /*02d0*/ 	.word	0x000000e0
        /*02d4*/ 	.short	0x010a
        /*02d6*/ 	.byte	0xff
	.zero		1


	//   ....[31]....
        /*02d8*/ 	.word	0x00001850
        /*02dc*/ 	.word	0x00000000
        /*02e0*/ 	.word	0x000000d0
        /*02e4*/ 	.short	0x0101
        /*02e6*/ 	.byte	0xff
	.zero		1


	//   ....[32]....
        /*02e8*/ 	.word	0x00001920
        /*02ec*/ 	.word	0x000000ff
        /*02f0*/ 	.word	0x00000028
        /*02f4*/ 	.short	0x010a
        /*02f6*/ 	.byte	0x04
	.zero		1


	//   ....[33]....
        /*02f8*/ 	.word	0x000019a0
        /*02fc*/ 	.word	0x000000ff
        /*0300*/ 	.word	0x00000028
        /*0304*/ 	.short	0x010a
        /*0306*/ 	.byte	0x21
	.zero		1


	//   ....[34]....
        /*0308*/ 	.word	0x00001b40
        /*030c*/ 	.word	0x000000ff
        /*0310*/ 	.word	0x00000028
        /*0314*/ 	.short	0x010a
        /*0316*/ 	.byte	0x08
	.zero		1


	//   ....[35]....
        /*0318*/ 	.word	0x00001c50
        /*031c*/ 	.word	0x000000ff
        /*0320*/ 	.word	0x00000068
        /*0324*/ 	.short	0x0101
        /*0326*/ 	.byte	0x06
	.zero		1


	//   ....[36]....
        /*0328*/ 	.word	0x00001c70
        /*032c*/ 	.word	0x000000ff
        /*0330*/ 	.word	0x00000028
        /*0334*/ 	.short	0x010a
        /*0336*/ 	.byte	0x04
	.zero		1


	//   ....[37]....
        /*0338*/ 	.word	0x00001cf0
        /*033c*/ 	.word	0x000000ff
        /*0340*/ 	.word	0x00000028
        /*0344*/ 	.short	0x010a
        /*0346*/ 	.byte	0x11
	.zero		1


	//   ....[38]....
        /*0348*/ 	.word	0x00001e90
        /*034c*/ 	.word	0x000000ff
        /*0350*/ 	.word	0x00000028
        /*0354*/ 	.short	0x010a
        /*0356*/ 	.byte	0x07
	.zero		1


	//   ....[39]....
        /*0358*/ 	.word	0x00001fd0
        /*035c*/ 	.word	0x00000003
        /*0360*/ 	.word	0x00000070
        /*0364*/ 	.short	0x010a
        /*0366*/ 	.byte	0xff
	.zero		1


	//   ....[40]....
        /*0368*/ 	.word	0x00002120
        /*036c*/ 	.word	0x00000000
        /*0370*/ 	.word	0x00000000
        /*0374*/ 	.short	0x0101
        /*0376*/ 	.byte	0xff
	.zero		1


	//   ....[41]....
        /*0378*/ 	.word	0x000026c0
        /*037c*/ 	.word	0x000000ff
        /*0380*/ 	.word	0x00000000
        /*0384*/ 	.short	0x010a
        /*0386*/ 	.byte	0x04
	.zero		1


	//   ....[42]....
        /*0388*/ 	.word	0x00002750
        /*038c*/ 	.word	0x000000ff
        /*0390*/ 	.word	0x00000000
        /*0394*/ 	.short	0x010a
        /*0396*/ 	.byte	0x05
	.zero		1


	//   ....[43]....
        /*0398*/ 	.word	0x000027e0
        /*039c*/ 	.word	0x000000ff
        /*03a0*/ 	.word	0x00000000
        /*03a4*/ 	.short	0x010a
        /*03a6*/ 	.byte	0x05
	.zero		1


	//   ....[44]....
        /*03a8*/ 	.word	0x00002870
        /*03ac*/ 	.word	0x000000ff
        /*03b0*/ 	.word	0x00000000
        /*03b4*/ 	.short	0x010a
        /*03b6*/ 	.byte	0x05
	.zero		1


	//   ....[45]....
        /*03b8*/ 	.word	0x00002910
        /*03bc*/ 	.word	0x00000000
        /*03c0*/ 	.word	0x00000000
        /*03c4*/ 	.short	0x010a
        /*03c6*/ 	.byte	0xff
	.zero		1


	//   ....[46]....
        /*03c8*/ 	.word	0x00002a30
        /*03cc*/ 	.word	0x00000002
        /*03d0*/ 	.word	0x000000d0
        /*03d4*/ 	.short	0x010a
        /*03d6*/ 	.byte	0xff
	.zero		1


	//   ....[47]....
        /*03d8*/ 	.word	0x00002aa0
        /*03dc*/ 	.word	0x00000002
        /*03e0*/ 	.word	0x00000000
        /*03e4*/ 	.short	0x0101
        /*03e6*/ 	.byte	0xff
	.zero		1


	//   ....[48]....
        /*03e8*/ 	.word	0x00002ac0
        /*03ec*/ 	.word	0x000000ff
        /*03f0*/ 	.word	0x00000080
        /*03f4*/ 	.short	0x010a
        /*03f6*/ 	.byte	0x04
	.zero		1


	//   ....[49]....
        /*03f8*/ 	.word	0x00002be0
        /*03fc*/ 	.word	0x00000002
        /*0400*/ 	.word	0x00000070
        /*0404*/ 	.short	0x010a
        /*0406*/ 	.byte	0xff
	.zero		1


	//   ....[50]....
        /*0408*/ 	.word	0x00002ce0
        /*040c*/ 	.word	0x00000002
        /*0410*/ 	.word	0x00000000
        /*0414*/ 	.short	0x0101
        /*0416*/ 	.byte	0xff
	.zero		1


	//   ....[51]....
        /*0418*/ 	.word	0x00002d70
        /*041c*/ 	.word	0x000000ff
        /*0420*/ 	.word	0x00000080
        /*0424*/ 	.short	0x0106
        /*0426*/ 	.byte	0x04
	.zero		1


	//   ....[52]....
        /*0428*/ 	.word	0x00002d90
        /*042c*/ 	.word	0x000000ff
        /*0430*/ 	.word	0x00000080
        /*0434*/ 	.short	0x010a
        /*0436*/ 	.byte	0x04
	.zero		1


	//   ....[53]....
        /*0438*/ 	.word	0x00002e20
        /*043c*/ 	.word	0x000000ff
        /*0440*/ 	.word	0x00000080
        /*0444*/ 	.short	0x0106
        /*0446*/ 	.byte	0x07
	.zero		1


	//   ....[54]....
        /*0448*/ 	.word	0x00002e60
        /*044c*/ 	.word	0x00000000
        /*0450*/ 	.word	0x00000080
        /*0454*/ 	.short	0x010a
        /*0456*/ 	.byte	0xff
	.zero		1


	//   ....[55]....
        /*0458*/ 	.word	0x000033b0
        /*045c*/ 	.word	0x00000000
        /*0460*/ 	.word	0x00000070
        /*0464*/ 	.short	0x010a
        /*0466*/ 	.byte	0xff
	.zero		1


	//   ....[56]....
        /*0468*/ 	.word	0x000034b0
        /*046c*/ 	.word	0x00000003
        /*0470*/ 	.word	0x00000000
        /*0474*/ 	.short	0x0101
        /*0476*/ 	.byte	0xff
	.zero		1


	//   ....[57]....
        /*0478*/ 	.word	0x000034c0
        /*047c*/ 	.word	0x000000ff
        /*0480*/ 	.word	0x00000000
        /*0484*/ 	.short	0x010a
        /*0486*/ 	.byte	0x04
	.zero		1


	//   ....[58]....
        /*0488*/ 	.word	0x00003540
        /*048c*/ 	.word	0x000000ff
        /*0490*/ 	.word	0x000000b0
        /*0494*/ 	.short	0x010a
        /*0496*/ 	.byte	0x1f
	.zero		1


	//   ....[59]....
        /*0498*/ 	.word	0x00003620
        /*049c*/ 	.word	0x000000ff
        /*04a0*/ 	.word	0x00000000
        /*04a4*/ 	.short	0x010a
        /*04a6*/ 	.byte	0x05
	.zero		1


	//   ....[60]....
        /*04a8*/ 	.word	0x00003760
        /*04ac*/ 	.word	0x000000ff
        /*04b0*/ 	.word	0x00000000
        /*04b4*/ 	.short	0x010a
        /*04b6*/ 	.byte	0x04
	.zero		1


	//   ....[61]....
        /*04b8*/ 	.word	0x000039f0
        /*04bc*/ 	.word	0x000000ff
        /*04c0*/ 	.word	0x00000000
        /*04c4*/ 	.short	0x010a
        /*04c6*/ 	.byte	0x04
	.zero		1


	//   ....[62]....
        /*04c8*/ 	.word	0x00003a80
        /*04cc*/ 	.word	0x000000ff
        /*04d0*/ 	.word	0x00000000
        /*04d4*/ 	.short	0x010a
        /*04d6*/ 	.byte	0x05
	.zero		1


	//   ....[63]....
        /*04d8*/ 	.word	0x00003b10
        /*04dc*/ 	.word	0x000000ff
        /*04e0*/ 	.word	0x00000000
        /*04e4*/ 	.short	0x010a
        /*04e6*/ 	.byte	0x05
	.zero		1


	//   ....[64]....
        /*04e8*/ 	.word	0x00003ba0
        /*04ec*/ 	.word	0x000000ff
        /*04f0*/ 	.word	0x00000000
        /*04f4*/ 	.short	0x010a
        /*04f6*/ 	.byte	0x04
	.zero		1


	//   ....[65]....
        /*04f8*/ 	.word	0x00004040
        /*04fc*/ 	.word	0x00000007
        /*0500*/ 	.word	0x00000070
        /*0504*/ 	.short	0x010a
        /*0506*/ 	.byte	0xff
	.zero		1


	//   ....[66]....
        /*0508*/ 	.word	0x000041b0
        /*050c*/ 	.word	0x00000000
        /*0510*/ 	.word	0x00000000
        /*0514*/ 	.short	0x0101
        /*0516*/ 	.byte	0xff
	.zero		1


	//   ....[67]....
        /*0518*/ 	.word	0x00004620
        /*051c*/ 	.word	0x000000ff
        /*0520*/ 	.word	0x00000068
        /*0524*/ 	.short	0x010a
        /*0526*/ 	.byte	0x11
	.zero		1


	//   ....[68]....
        /*0528*/ 	.word	0x000047a0
        /*052c*/ 	.word	0x000000ff
        /*0530*/ 	.word	0x00000058
        /*0534*/ 	.short	0x010a
        /*0536*/ 	.byte	0x11
	.zero		1


	//   ....[69]....
        /*0538*/ 	.word	0x000049b0
        /*053c*/ 	.word	0x000000ff
        /*0540*/ 	.word	0x00000050
        /*0544*/ 	.short	0x010b
        /*0546*/ 	.byte	0x11
	.zero		1


	//   ....[70]....
        /*0548*/ 	.word	0x000049c0
        /*054c*/ 	.word	0x000000ff
        /*0550*/ 	.word	0x00000000
        /*0554*/ 	.short	0x0101
        /*0556*/ 	.byte	0x30
	.zero		1


	//   ....[71]....
        /*0558*/ 	.word	0x00004a00
        /*055c*/ 	.word	0x00000000
        /*0560*/ 	.word	0x00000058
        /*0564*/ 	.short	0x010a
        /*0566*/ 	.byte	0xff
	.zero		1


	//   ....[72]....
        /*0568*/ 	.word	0x00004d40
        /*056c*/ 	.word	0x00000003
        /*0570*/ 	.word	0x00000070
        /*0574*/ 	.short	0x010a
        /*0576*/ 	.byte	0xff
	.zero		1


	//   ....[73]....
        /*0578*/ 	.word	0x00004ec0
        /*057c*/ 	.word	0x00000000
        /*0580*/ 	.word	0x00000000
        /*0584*/ 	.short	0x0101
        /*0586*/ 	.byte	0xff
	.zero		1


	//   ....[74]....
        /*0588*/ 	.word	0x00005920
        /*058c*/ 	.word	0x000000ff
        /*0590*/ 	.word	0x00000050
        /*0594*/ 	.short	0x010a
        /*0596*/ 	.byte	0x2c
	.zero		1


	//   ....[75]....
        /*0598*/ 	.word	0x00005930
        /*059c*/ 	.word	0x00000016
        /*05a0*/ 	.word	0x00000090
        /*05a4*/ 	.short	0x010a
        /*05a6*/ 	.byte	0xff
	.zero		1


	//   ....[76]....
        /*05a8*/ 	.word	0x00005ae0
        /*05ac*/ 	.word	0x000000ff
        /*05b0*/ 	.word	0x00000050
        /*05b4*/ 	.short	0x010a
        /*05b6*/ 	.byte	0x2c
	.zero		1


	//   ....[77]....
        /*05b8*/ 	.word	0x00005bc0
        /*05bc*/ 	.word	0x000000ff
        /*05c0*/ 	.word	0x00000000
        /*05c4*/ 	.short	0x0101
        /*05c6*/ 	.byte	0x04
	.zero		1


	//   ....[78]....
        /*05c8*/ 	.word	0x00005c20
        /*05cc*/ 	.word	0x00000016
        /*05d0*/ 	.word	0x00000090
        /*05d4*/ 	.short	0x010a
        /*05d6*/ 	.byte	0xff
	.zero		1


	//   ....[79]....
        /*05d8*/ 	.word	0x00005f90
        /*05dc*/ 	.word	0x000000ff
        /*05e0*/ 	.word	0x00000000
        /*05e4*/ 	.short	0x0101
        /*05e6*/ 	.byte	0x04
	.zero		1


	//   ....[80]....
        /*05e8*/ 	.word	0x00006870
        /*05ec*/ 	.word	0x00000000
        /*05f0*/ 	.word	0x000000e0
        /*05f4*/ 	.short	0x010a
        /*05f6*/ 	.byte	0xff
	.zero		1


	//   ....[81]....
        /*05f8*/ 	.word	0x000068d0
        /*05fc*/ 	.word	0x00000000
        /*0600*/ 	.word	0x00000028
        /*0604*/ 	.short	0x010a
        /*0606*/ 	.byte	0xff
	.zero		1


	//   ....[82]....
        /*0608*/ 	.word	0x00006930
        /*060c*/ 	.word	0x00000000
        /*0610*/ 	.word	0x00000028
        /*0614*/ 	.short	0x010a
        /*0616*/ 	.byte	0xff
	.zero		1


	//   ....[83]....
        /*0618*/ 	.word	0x00006980
        /*061c*/ 	.word	0x00000003
        /*0620*/ 	.word	0x00000070
        /*0624*/ 	.short	0x010a
        /*0626*/ 	.byte	0xff
	.zero		1


	//   ....[84]....
        /*0628*/ 	.word	0x000069e0
        /*062c*/ 	.word	0x00000000
        /*0630*/ 	.word	0x00000000
        /*0634*/ 	.short	0x010a
        /*0636*/ 	.byte	0xff
	.zero		1


	//   ....[85]....
        /*0638*/ 	.word	0x00006a40
        /*063c*/ 	.word	0x00000000
        /*0640*/ 	.word	0x00000000
        /*0644*/ 	.short	0x010a
        /*0646*/ 	.byte	0xff
	.zero		1


	//   ....[86]....
        /*0648*/ 	.word	0x00006aa0
        /*064c*/ 	.word	0x00000000
        /*0650*/ 	.word	0x00000000
        /*0654*/ 	.short	0x010a
        /*0656*/ 	.byte	0xff
	.zero		1


	//   ....[87]....
        /*0658*/ 	.word	0x00006b00
        /*065c*/ 	.word	0x00000000
        /*0660*/ 	.word	0x00000000
        /*0664*/ 	.short	0x010a
        /*0666*/ 	.byte	0xff
	.zero		1


	//   ....[88]....
        /*0668*/ 	.word	0x00006b50
        /*066c*/ 	.word	0x00000002
        /*0670*/ 	.word	0x000000d0
        /*0674*/ 	.short	0x010a
        /*0676*/ 	.byte	0xff
	.zero		1


	//   ....[89]....
        /*0678*/ 	.word	0x00006bb0
        /*067c*/ 	.word	0x00000002
        /*0680*/ 	.word	0x00000080
        /*0684*/ 	.short	0x010a
        /*0686*/ 	.byte	0xff
	.zero		1


	//   ....[90]....
        /*0688*/ 	.word	0x00006c00
        /*068c*/ 	.word	0x00000002
        /*0690*/ 	.word	0x00000070
        /*0694*/ 	.short	0x010a
        /*0696*/ 	.byte	0xff
	.zero		1


	//   ....[91]....
        /*0698*/ 	.word	0x00006c60
        /*069c*/ 	.word	0x00000000
        /*06a0*/ 	.word	0x00000080
        /*06a4*/ 	.short	0x010a
        /*06a6*/ 	.byte	0xff
	.zero		1


	//   ....[92]....
        /*06a8*/ 	.word	0x00006cb0
        /*06ac*/ 	.word	0x00000000
        /*06b0*/ 	.word	0x00000070
        /*06b4*/ 	.short	0x010a
        /*06b6*/ 	.byte	0xff
	.zero		1


	//   ....[93]....
        /*06b8*/ 	.word	0x00006d10
        /*06bc*/ 	.word	0x00000002
        /*06c0*/ 	.word	0x000000b0
        /*06c4*/ 	.short	0x010a
        /*06c6*/ 	.byte	0xff
	.zero		1


	//   ....[94]....
        /*06c8*/ 	.word	0x00006d70
        /*06cc*/ 	.word	0x00000000
        /*06d0*/ 	.word	0x00000000
        /*06d4*/ 	.short	0x010a
        /*06d6*/ 	.byte	0xff
	.zero		1


	//   ....[95]....
        /*06d8*/ 	.word	0x00006dd0
        /*06dc*/ 	.word	0x00000000
        /*06e0*/ 	.word	0x00000000
        /*06e4*/ 	.short	0x010a
        /*06e6*/ 	.byte	0xff
	.zero		1


	//   ....[96]....
        /*06e8*/ 	.word	0x00006e30
        /*06ec*/ 	.word	0x00000000
        /*06f0*/ 	.word	0x00000000
        /*06f4*/ 	.short	0x010a
        /*06f6*/ 	.byte	0xff
	.zero		1


	//   ....[97]....
        /*06f8*/ 	.word	0x00006e90
        /*06fc*/ 	.word	0x00000000
        /*0700*/ 	.word	0x00000000
        /*0704*/ 	.short	0x010a
        /*0706*/ 	.byte	0xff
	.zero		1


	//   ....[98]....
        /*0708*/ 	.word	0x00006ef0
        /*070c*/ 	.word	0x00000000
        /*0710*/ 	.word	0x00000000
        /*0714*/ 	.short	0x010a
        /*0716*/ 	.byte	0xff
	.zero		1


	//   ....[99]....
        /*0718*/ 	.word	0x00006f40
        /*071c*/ 	.word	0x00000007
        /*0720*/ 	.word	0x00000070
        /*0724*/ 	.short	0x010a
        /*0726*/ 	.byte	0xff
	.zero		1


	//   ....[100]....
        /*0728*/ 	.word	0x00006fa0
        /*072c*/ 	.word	0x00000000
        /*0730*/ 	.word	0x00000068
        /*0734*/ 	.short	0x010a
        /*0736*/ 	.byte	0xff
	.zero		1


	//   ....[101]....
        /*0738*/ 	.word	0x00007000
        /*073c*/ 	.word	0x00000000
        /*0740*/ 	.word	0x00000058
        /*0744*/ 	.short	0x010a
        /*0746*/ 	.byte	0xff
	.zero		1


	//   ....[102]....
        /*0748*/ 	.word	0x00007050
        /*074c*/ 	.word	0x00000003
        /*0750*/ 	.word	0x00000070
        /*0754*/ 	.short	0x010a
        /*0756*/ 	.byte	0xff
	.zero		1


	//   ....[103]....
        /*0758*/ 	.word	0x000070b0
        /*075c*/ 	.word	0x00000000
        /*0760*/ 	.word	0x00000050
        /*0764*/ 	.short	0x010a
        /*0766*/ 	.byte	0xff
	.zero		1


	//   ....[104]....
        /*0768*/ 	.word	0x00007100
        /*076c*/ 	.word	0x00000016
        /*0770*/ 	.word	0x00000090
        /*0774*/ 	.short	0x010a
        /*0776*/ 	.byte	0xff
	.zero		1


	//----- nvinfo : EIATTR_NUM_MBARRIERS
	.align		4
.L_47:
        /*0778*/ 	.byte	0x03, 0x38
        /*077a*/ 	.short	0x001e


	//----- nvinfo : EIATTR_EXIT_INSTR_OFFSETS
	.align		4
        /*077c*/ 	.byte	0x04, 0x1c
        /*077e*/ 	.short	(.L_49 - .L_48)


	//   ....[0]....
.L_48:
        /*0780*/ 	.word	0x00002940


	//   ....[1]....
        /*0784*/ 	.word	0x00002e30


	//   ....[2]....
        /*0788*/ 	.word	0x00002e90


	//   ....[3]....
        /*078c*/ 	.word	0x00003e00


	//   ....[4]....
        /*0790*/ 	.word	0x00004a30


	//   ....[5]....
        /*0794*/ 	.word	0x00004a70


	//   ....[6]....
        /*0798*/ 	.word	0x00006860


	//----- nvinfo : EIATTR_MAX_THREADS
	.align		4
.L_49:
        /*079c*/ 	.byte	0x04, 0x05
        /*079e*/ 	.short	(.L_51 - .L_50)
.L_50:
        /*07a0*/ 	.word	0x00000100
        /*07a4*/ 	.word	0x00000001
        /*07a8*/ 	.word	0x00000001


	//----- nvinfo : EIATTR_CRS_STACK_SIZE
	.align		4
.L_51:
        /*07ac*/ 	.byte	0x04, 0x1e
        /*07ae*/ 	.short	(.L_53 - .L_52)
.L_52:
        /*07b0*/ 	.word	0x00000000


	//----- nvinfo : EIATTR_CBANK_PARAM_SIZE
	.align		4
.L_53:
        /*07b4*/ 	.byte	0x03, 0x19
        /*07b6*/ 	.short	0x0800


	//----- nvinfo : EIATTR_PARAM_CBANK
	.align		4
        /*07b8*/ 	.byte	0x04, 0x0a
        /*07ba*/ 	.short	(.L_55 - .L_54)
	.align		4
.L_54:
        /*07bc*/ 	.word	index@(.nv.constant0._ZN7cutlass13device_kernelINS_4gemm6kernel13GemmUniversalIN4cute5tupleIJiiiiEEENS1_10collective13CollectiveMmaINS1_35MainloopSm100TmaUmmaWarpSpecializedILi5ELi2ELi4ENS5_IJNS4_1CILi1EEENSA_ILi2EEESB_EEEEENS5_IJNSA_ILi64EEESF_NSA_ILi128EEEEEENS_12float_e5m2_tENS5_IJlSB_lEEESI_SJ_NS4_8TiledMMAINS4_8MMA_AtomIJNS4_10MMA_TraitsINS4_19SM100_MMA_F8F6F4_SSEJSI_SI_fSF_SF_NS4_17integral_constantINS4_4UMMA5MajorELSQ_0EEESR_NSO_INSP_7ScaleInELSS_0EEEST_EEEEEENS4_6LayoutINS5_IJSB_SB_SB_EEENS5_IJNSA_ILi0EEESY_SY_EEEEENS5_IJNS4_10UnderscoreES11_S11_EEEEENS4_23SM90_TMA_LOAD_MULTICASTENS4_14ComposedLayoutINS4_7SwizzleILi3ELi4ELi3EEENS4_18smem_ptr_flag_bitsILi8EEENSW_INS5_IJNSA_ILi8EEESG_EEENS5_IJSG_SB_EEEEEEEvNS4_8identityENS4_13SM90_TMA_LOADES1E_vS1F_EENS_8epilogue10collective18CollectiveEpilogueINS1I_23Sm100TmaWarpSpecializedILi1ELi1ELi32ELb0ELb0EEEJSH_NS5_IJNSW_ISF_SB_EES1N_EEESI_SJ_SI_SJ_NS1I_6fusion15FusionCallbacksIS1M_NS1P_17LinearCombinationISI_fSI_fLNS_15FloatRoundStyleE2EEESH_S1O_JEEENS4_5SM1004TMEM4LOAD26SM100_TMEM_LOAD_16dp32b32xES1G_NS15_INS16_ILi2ELi4ELi3EEES19_NSW_INS5_IJS1A_SF_EEENS5_IJSF_SB_EEEEEEENS4_39AutoVectorizingCopyWithAssumedAlignmentILi128EEENS4_14SM90_TMA_STOREES23_S25_S25_EEEvvEEEEvNT_6ParamsE)
        /*07c0*/ 	.short	0x0380
        /*07c2*/ 	.short	0x0800


	//----- nvinfo : EIATTR_SW_WAR
	.align		4
.L_55:
        /*07c4*/ 	.byte	0x04, 0x36
        /*07c6*/ 	.short	(.L_57 - .L_56)
.L_56:
        /*07c8*/ 	.word	0x00000008
.L_57:


//--------------------- .nv.callgraph             --------------------------
	.section	.nv.callgraph,"",@"SHT_CUDA_CALLGRAPH"
	.align	4
	.sectionentsize	8
	.align		4
        /*0000*/ 	.word	0x00000000
	.align		4
        /*0004*/ 	.word	0xffffffff
	.align		4
        /*0008*/ 	.word	index@(_ZN7cutlass13device_kernelINS_4gemm6kernel13GemmUniversalIN4cute5tupleIJiiiiEEENS1_10collective13CollectiveMmaINS1_35MainloopSm100TmaUmmaWarpSpecializedILi5ELi2ELi4ENS5_IJNS4_1CILi1EEENSA_ILi2EEESB_EEEEENS5_IJNSA_ILi64EEESF_NSA_ILi128EEEEEENS_12float_e5m2_tENS5_IJlSB_lEEESI_SJ_NS4_8TiledMMAINS4_8MMA_AtomIJNS4_10MMA_TraitsINS4_19SM100_MMA_F8F6F4_SSEJSI_SI_fSF_SF_NS4_17integral_constantINS4_4UMMA5MajorELSQ_0EEESR_NSO_INSP_7ScaleInELSS_0EEEST_EEEEEENS4_6LayoutINS5_IJSB_SB_SB_EEENS5_IJNSA_ILi0EEESY_SY_EEEEENS5_IJNS4_10UnderscoreES11_S11_EEEEENS4_23SM90_TMA_LOAD_MULTICASTENS4_14ComposedLayoutINS4_7SwizzleILi3ELi4ELi3EEENS4_18smem_ptr_flag_bitsILi8EEENSW_INS5_IJNSA_ILi8EEESG_EEENS5_IJSG_SB_EEEEEEEvNS4_8identityENS4_13SM90_TMA_LOADES1E_vS1F_EENS_8epilogue10collective18CollectiveEpilogueINS1I_23Sm100TmaWarpSpecializedILi1ELi1ELi32ELb0ELb0EEEJSH_NS5_IJNSW_ISF_SB_EES1N_EEESI_SJ_SI_SJ_NS1I_6fusion15FusionCallbacksIS1M_NS1P_17LinearCombinationISI_fSI_fLNS_15FloatRoundStyleE2EEESH_S1O_JEEENS4_5SM1004TMEM4LOAD26SM100_TMEM_LOAD_16dp32b32xES1G_NS15_INS16_ILi2ELi4ELi3EEES19_NSW_INS5_IJS1A_SF_EEENS5_IJSF_SB_EEEEEEENS4_39AutoVectorizingCopyWithAssumedAlignmentILi128EEENS4_14SM90_TMA_STOREES23_S25_S25_EEEvvEEEEvNT_6ParamsE)
	.align		4
        /*000c*/ 	.word	index@(__assertfail)
	.align		4
        /*0010*/ 	.word	0x00000000
	.align		4
        /*0014*/ 	.word	0xfffffffe
	.align		4
        /*0018*/ 	.word	0x00000000
	.align		4
        /*001c*/ 	.word	0xfffffffd
	.align		4
        /*0020*/ 	.word	0x00000000
	.align		4
        /*0024*/ 	.word	0xfffffffc


//--------------------- .nv.constant4             --------------------------
	.section	.nv.constant4,"a",@progbits
	.align	8
	.align		8
.nv.constant4:
        /*0000*/ 	.dword	__assertfail
	.align		8
        /*0008*/ 	.dword	__unnamed_1
	.align		8
        /*0010*/ 	.dword	__unnamed_2
	.align		8
        /*0018*/ 	.dword	_ZN39_INTERNAL_31fe8656_4_k_cu_88a552ed_92064cuda3std3__45__cpo5beginE
	.align		8
        /*0020*/ 	.dword	_ZN39_INTERNAL_31fe8656_4_k_cu_88a552ed_92064cuda3std3__45__cpo3endE
	.align		8
        /*0028*/ 	.dword	_ZN39_INTERNAL_31fe8656_4_k_cu_88a552ed_92064cuda3std3__45__cpo6cbeginE
	.align		8
        /*0030*/ 	.dword	_ZN39_INTERNAL_31fe8656_4_k_cu_88a552ed_92064cuda3std3__45__cpo4cendE
	.align		8
        /*0038*/ 	.dword	_ZN39_INTERNAL_31fe8656_4_k_cu_88a552ed_92064cuda3std3__441_GLOBAL__N__31fe8656_4_k_cu_88a552ed_92066ignoreE
	.align		8
        /*0040*/ 	.dword	_ZN39_INTERNAL_31fe8656_4_k_cu_88a552ed_92064cuda3std3__419piecewise_constructE
	.align		8
        /*0048*/ 	.dword	_ZN39_INTERNAL_31fe8656_4_k_cu_88a552ed_92064cuda3std3__48in_placeE
	.align		8
        /*0050*/ 	.dword	_ZN39_INTERNAL_31fe8656_4_k_cu_88a552ed_92064cuda3std6ranges3__45__cpo4swapE
	.align		8
        /*0058*/ 	.dword	_ZN39_INTERNAL_31fe8656_4_k_cu_88a552ed_92064cuda3std6ranges3__45__cpo9iter_moveE
	.align		8
        /*0060*/ 	.dword	_ZN39_INTERNAL_31fe8656_4_k_cu_88a552ed_92064cute7productE
	.align		8
        /*0068*/ 	.dword	_ZN39_INTERNAL_31fe8656_4_k_cu_88a552ed_92064cute1_E
	.align		8
        /*0070*/ 	.dword	$str$25
	.align		8
        /*0078*/ 	.dword	$str$26
	.align		8
        /*0080*/ 	.dword	$str$27
	.align		8
        /*0088*/ 	.dword	$str$28


//--------------------- .text._ZN7cutlass13device_kernelINS_4gemm6kernel13GemmUniversalIN4cute5tupleIJiiiiEEENS1_10collective13CollectiveMmaINS1_35MainloopSm100TmaUmmaWarpSpecializedILi5ELi2ELi4ENS5_IJNS4_1CILi1EEENSA_ILi2EEESB_EEEEENS5_IJNSA_ILi64EEESF_NSA_ILi128EEEEEENS_12float_e5m2_tENS5_IJlSB_lEEESI_SJ_NS4_8TiledMMAINS4_8MMA_AtomIJNS4_10MMA_TraitsINS4_19SM100_MMA_F8F6F4_SSEJSI_SI_fSF_SF_NS4_17integral_constantINS4_4UMMA5MajorELSQ_0EEESR_NSO_INSP_7ScaleInELSS_0EEEST_EEEEEENS4_6LayoutINS5_IJSB_SB_SB_EEENS5_IJNSA_ILi0EEESY_SY_EEEEENS5_IJNS4_10UnderscoreES11_S11_EEEEENS4_23SM90_TMA_LOAD_MULTICASTENS4_14ComposedLayoutINS4_7SwizzleILi3ELi4ELi3EEENS4_18smem_ptr_flag_bitsILi8EEENSW_INS5_IJNSA_ILi8EEESG_EEENS5_IJSG_SB_EEEEEEEvNS4_8identityENS4_13SM90_TMA_LOADES1E_vS1F_EENS_8epilogue10collective18CollectiveEpilogueINS1I_23Sm100TmaWarpSpecializedILi1ELi1ELi32ELb0ELb0EEEJSH_NS5_IJNSW_ISF_SB_EES1N_EEESI_SJ_SI_SJ_NS1I_6fusion15FusionCallbacksIS1M_NS1P_17LinearCombinationISI_fSI_fLNS_15FloatRoundStyleE2EEESH_S1O_JEEENS4_5SM1004TMEM4LOAD26SM100_TMEM_LOAD_16dp32b32xES1G_NS15_INS16_ILi2ELi4ELi3EEES19_NSW_INS5_IJS1A_SF_EEENS5_IJSF_SB_EEEEEEENS4_39AutoVectorizingCopyWithAssumedAlignmentILi128EEENS4_14SM90_TMA_STOREES23_S25_S25_EEEvvEEEEvNT_6ParamsE --------------------------
	.section	.text._ZN7cutlass13device_kernelINS_4gemm6kernel13GemmUniversalIN4cute5tupleIJiiiiEEENS1_10collective13CollectiveMmaINS1_35MainloopSm100TmaUmmaWarpSpecializedILi5ELi2ELi4ENS5_IJNS4_1CILi1EEENSA_ILi2EEESB_EEEEENS5_IJNSA_ILi64EEESF_NSA_ILi128EEEEEENS_12float_e5m2_tENS5_IJlSB_lEEESI_SJ_NS4_8TiledMMAINS4_8MMA_AtomIJNS4_10MMA_TraitsINS4_19SM100_MMA_F8F6F4_SSEJSI_SI_fSF_SF_NS4_17integral_constantINS4_4UMMA5MajorELSQ_0EEESR_NSO_INSP_7ScaleInELSS_0EEEST_EEEEEENS4_6LayoutINS5_IJSB_SB_SB_EEENS5_IJNSA_ILi0EEESY_SY_EEEEENS5_IJNS4_10UnderscoreES11_S11_EEEEENS4_23SM90_TMA_LOAD_MULTICASTENS4_14ComposedLayoutINS4_7SwizzleILi3ELi4ELi3EEENS4_18smem_ptr_flag_bitsILi8EEENSW_INS5_IJNSA_ILi8EEESG_EEENS5_IJSG_SB_EEEEEEEvNS4_8identityENS4_13SM90_TMA_LOADES1E_vS1F_EENS_8epilogue10collective18CollectiveEpilogueINS1I_23Sm100TmaWarpSpecializedILi1ELi1ELi32ELb0ELb0EEEJSH_NS5_IJNSW_ISF_SB_EES1N_EEESI_SJ_SI_SJ_NS1I_6fusion15FusionCallbacksIS1M_NS1P_17LinearCombinationISI_fSI_fLNS_15FloatRoundStyleE2EEESH_S1O_JEEENS4_5SM1004TMEM4LOAD26SM100_TMEM_LOAD_16dp32b32xES1G_NS15_INS16_ILi2ELi4ELi3EEES19_NSW_INS5_IJS1A_SF_EEENS5_IJSF_SB_EEEEEEENS4_39AutoVectorizingCopyWithAssumedAlignmentILi128EEENS4_14SM90_TMA_STOREES23_S25_S25_EEEvvEEEEvNT_6ParamsE,"ax",@progbits
	.align	128
.text._ZN7cutlass13device_kernelINS_4gemm6kernel13GemmUniversalIN4cute5tupleIJiiiiEEENS1_10collective13CollectiveMmaINS1_35MainloopSm100TmaUmmaWarpSpecializedILi5ELi2ELi4ENS5_IJNS4_1CILi1EEENSA_ILi2EEESB_EEEEENS5_IJNSA_ILi64EEESF_NSA_ILi128EEEEEENS_12float_e5m2_tENS5_IJlSB_lEEESI_SJ_NS4_8TiledMMAINS4_8MMA_AtomIJNS4_10MMA_TraitsINS4_19SM100_MMA_F8F6F4_SSEJSI_SI_fSF_SF_NS4_17integral_constantINS4_4UMMA5MajorELSQ_0EEESR_NSO_INSP_7ScaleInELSS_0EEEST_EEEEEENS4_6LayoutINS5_IJSB_SB_SB_EEENS5_IJNSA_ILi0EEESY_SY_EEEEENS5_IJNS4_10UnderscoreES11_S11_EEEEENS4_23SM90_TMA_LOAD_MULTICASTENS4_14ComposedLayoutINS4_7SwizzleILi3ELi4ELi3EEENS4_18smem_ptr_flag_bitsILi8EEENSW_INS5_IJNSA_ILi8EEESG_EEENS5_IJSG_SB_EEEEEEEvNS4_8identityENS4_13SM90_TMA_LOADES1E_vS1F_EENS_8epilogue10collective18CollectiveEpilogueINS1I_23Sm100TmaWarpSpecializedILi1ELi1ELi32ELb0ELb0EEEJSH_NS5_IJNSW_ISF_SB_EES1N_EEESI_SJ_SI_SJ_NS1I_6fusion15FusionCallbacksIS1M_NS1P_17LinearCombinationISI_fSI_fLNS_15FloatRoundStyleE2EEESH_S1O_JEEENS4_5SM1004TMEM4LOAD26SM100_TMEM_LOAD_16dp32b32xES1G_NS15_INS16_ILi2ELi4ELi3EEES19_NSW_INS5_IJS1A_SF_EEENS5_IJSF_SB_EEEEEEENS4_39AutoVectorizingCopyWithAssumedAlignmentILi128EEENS4_14SM90_TMA_STOREES23_S25_S25_EEEvvEEEEvNT_6ParamsE:
        .type           _ZN7cutlass13device_kernelINS_4gemm6kernel13GemmUniversalIN4cute5tupleIJiiiiEEENS1_10collective13CollectiveMmaINS1_35MainloopSm100TmaUmmaWarpSpecializedILi5ELi2ELi4ENS5_IJNS4_1CILi1EEENSA_ILi2EEESB_EEEEENS5_IJNSA_ILi64EEESF_NSA_ILi128EEEEEENS_12float_e5m2_tENS5_IJlSB_lEEESI_SJ_NS4_8TiledMMAINS4_8MMA_AtomIJNS4_10MMA_TraitsINS4_19SM100_MMA_F8F6F4_SSEJSI_SI_fSF_SF_NS4_17integral_constantINS4_4UMMA5MajorELSQ_0EEESR_NSO_INSP_7ScaleInELSS_0EEEST_EEEEEENS4_6LayoutINS5_IJSB_SB_SB_EEENS5_IJNSA_ILi0EEESY_SY_EEEEENS5_IJNS4_10UnderscoreES11_S11_EEEEENS4_23SM90_TMA_LOAD_MULTICASTENS4_14ComposedLayoutINS4_7SwizzleILi3ELi4ELi3EEENS4_18smem_ptr_flag_bitsILi8EEENSW_INS5_IJNSA_ILi8EEESG_EEENS5_IJSG_SB_EEEEEEEvNS4_8identityENS4_13SM90_TMA_LOADES1E_vS1F_EENS_8epilogue10collective18CollectiveEpilogueINS1I_23Sm100TmaWarpSpecializedILi1ELi1ELi32ELb0ELb0EEEJSH_NS5_IJNSW_ISF_SB_EES1N_EEESI_SJ_SI_SJ_NS1I_6fusion15FusionCallbacksIS1M_NS1P_17LinearCombinationISI_fSI_fLNS_15FloatRoundStyleE2EEESH_S1O_JEEENS4_5SM1004TMEM4LOAD26SM100_TMEM_LOAD_16dp32b32xES1G_NS15_INS16_ILi2ELi4ELi3EEES19_NSW_INS5_IJS1A_SF_EEENS5_IJSF_SB_EEEEEEENS4_39AutoVectorizingCopyWithAssumedAlignmentILi128EEENS4_14SM90_TMA_STOREES23_S25_S25_EEEvvEEEEvNT_6ParamsE,@function
        .size           _ZN7cutlass13device_kernelINS_4gemm6kernel13GemmUniversalIN4cute5tupleIJiiiiEEENS1_10collective13CollectiveMmaINS1_35MainloopSm100TmaUmmaWarpSpecializedILi5ELi2ELi4ENS5_IJNS4_1CILi1EEENSA_ILi2EEESB_EEEEENS5_IJNSA_ILi64EEESF_NSA_ILi128EEEEEENS_12float_e5m2_tENS5_IJlSB_lEEESI_SJ_NS4_8TiledMMAINS4_8MMA_AtomIJNS4_10MMA_TraitsINS4_19SM100_MMA_F8F6F4_SSEJSI_SI_fSF_SF_NS4_17integral_constantINS4_4UMMA5MajorELSQ_0EEESR_NSO_INSP_7ScaleInELSS_0EEEST_EEEEEENS4_6LayoutINS5_IJSB_SB_SB_EEENS5_IJNSA_ILi0EEESY_SY_EEEEENS5_IJNS4_10UnderscoreES11_S11_EEEEENS4_23SM90_TMA_LOAD_MULTICASTENS4_14ComposedLayoutINS4_7SwizzleILi3ELi4ELi3EEENS4_18smem_ptr_flag_bitsILi8EEENSW_INS5_IJNSA_ILi8EEESG_EEENS5_IJSG_SB_EEEEEEEvNS4_8identityENS4_13SM90_TMA_LOADES1E_vS1F_EENS_8epilogue10collective18CollectiveEpilogueINS1I_23Sm100TmaWarpSpecializedILi1ELi1ELi32ELb0ELb0EEEJSH_NS5_IJNSW_ISF_SB_EES1N_EEESI_SJ_SI_SJ_NS1I_6fusion15FusionCallbacksIS1M_NS1P_17LinearCombinationISI_fSI_fLNS_15FloatRoundStyleE2EEESH_S1O_JEEENS4_5SM1004TMEM4LOAD26SM100_TMEM_LOAD_16dp32b32xES1G_NS15_INS16_ILi2ELi4ELi3EEES19_NSW_INS5_IJS1A_SF_EEENS5_IJSF_SB_EEEEEEENS4_39AutoVectorizingCopyWithAssumedAlignmentILi128EEENS4_14SM90_TMA_STOREES23_S25_S25_EEEvvEEEEvNT_6ParamsE,(.L_x_138 - _ZN7cutlass13device_kernelINS_4gemm6kernel13GemmUniversalIN4cute5tupleIJiiiiEEENS1_10collective13CollectiveMmaINS1_35MainloopSm100TmaUmmaWarpSpecializedILi5ELi2ELi4ENS5_IJNS4_1CILi1EEENSA_ILi2EEESB_EEEEENS5_IJNSA_ILi64EEESF_NSA_ILi128EEEEEENS_12float_e5m2_tENS5_IJlSB_lEEESI_SJ_NS4_8TiledMMAINS4_8MMA_AtomIJNS4_10MMA_TraitsINS4_19SM100_MMA_F8F6F4_SSEJSI_SI_fSF_SF_NS4_17integral_constantINS4_4UMMA5MajorELSQ_0EEESR_NSO_INSP_7ScaleInELSS_0EEEST_EEEEEENS4_6LayoutINS5_IJSB_SB_SB_EEENS5_IJNSA_ILi0EEESY_SY_EEEEENS5_IJNS4_10UnderscoreES11_S11_EEEEENS4_23SM90_TMA_LOAD_MULTICASTENS4_14ComposedLayoutINS4_7SwizzleILi3ELi4ELi3EEENS4_18smem_ptr_flag_bitsILi8EEENSW_INS5_IJNSA_ILi8EEESG_EEENS5_IJSG_SB_EEEEEEEvNS4_8identityENS4_13SM90_TMA_LOADES1E_vS1F_EENS_8epilogue10collective18CollectiveEpilogueINS1I_23Sm100TmaWarpSpecializedILi1ELi1ELi32ELb0ELb0EEEJSH_NS5_IJNSW_ISF_SB_EES1N_EEESI_SJ_SI_SJ_NS1I_6fusion15FusionCallbacksIS1M_NS1P_17LinearCombinationISI_fSI_fLNS_15FloatRoundStyleE2EEESH_S1O_JEEENS4_5SM1004TMEM4LOAD26SM100_TMEM_LOAD_16dp32b32xES1G_NS15_INS16_ILi2ELi4ELi3EEES19_NSW_INS5_IJS1A_SF_EEENS5_IJSF_SB_EEEEEEENS4_39AutoVectorizingCopyWithAssumedAlignmentILi128EEENS4_14SM90_TMA_STOREES23_S25_S25_EEEvvEEEEvNT_6ParamsE)
        .other          _ZN7cutlass13device_kernelINS_4gemm6kernel13GemmUniversalIN4cute5tupleIJiiiiEEENS1_10collective13CollectiveMmaINS1_35MainloopSm100TmaUmmaWarpSpecializedILi5ELi2ELi4ENS5_IJNS4_1CILi1EEENSA_ILi2EEESB_EEEEENS5_IJNSA_ILi64EEESF_NSA_ILi128EEEEEENS_12float_e5m2_tENS5_IJlSB_lEEESI_SJ_NS4_8TiledMMAINS4_8MMA_AtomIJNS4_10MMA_TraitsINS4_19SM100_MMA_F8F6F4_SSEJSI_SI_fSF_SF_NS4_17integral_constantINS4_4UMMA5MajorELSQ_0EEESR_NSO_INSP_7ScaleInELSS_0EEEST_EEEEEENS4_6LayoutINS5_IJSB_SB_SB_EEENS5_IJNSA_ILi0EEESY_SY_EEEEENS5_IJNS4_10UnderscoreES11_S11_EEEEENS4_23SM90_TMA_LOAD_MULTICASTENS4_14ComposedLayoutINS4_7SwizzleILi3ELi4ELi3EEENS4_18smem_ptr_flag_bitsILi8EEENSW_INS5_IJNSA_ILi8EEESG_EEENS5_IJSG_SB_EEEEEEEvNS4_8identityENS4_13SM90_TMA_LOADES1E_vS1F_EENS_8epilogue10collective18CollectiveEpilogueINS1I_23Sm100TmaWarpSpecializedILi1ELi1ELi32ELb0ELb0EEEJSH_NS5_IJNSW_ISF_SB_EES1N_EEESI_SJ_SI_SJ_NS1I_6fusion15FusionCallbacksIS1M_NS1P_17LinearCombinationISI_fSI_fLNS_15FloatRoundStyleE2EEESH_S1O_JEEENS4_5SM1004TMEM4LOAD26SM100_TMEM_LOAD_16dp32b32xES1G_NS15_INS16_ILi2ELi4ELi3EEES19_NSW_INS5_IJS1A_SF_EEENS5_IJSF_SB_EEEEEEENS4_39AutoVectorizingCopyWithAssumedAlignmentILi128EEENS4_14SM90_TMA_STOREES23_S25_S25_EEEvvEEEEvNT_6ParamsE,@"STO_CUDA_ENTRY STV_DEFAULT"
_ZN7cutlass13device_kernelINS_4gemm6kernel13GemmUniversalIN4cute5tupleIJiiiiEEENS1_10collective13CollectiveMmaINS1_35MainloopSm100TmaUmmaWarpSpecializedILi5ELi2ELi4ENS5_IJNS4_1CILi1EEENSA_ILi2EEESB_EEEEENS5_IJNSA_ILi64EEESF_NSA_ILi128EEEEEENS_12float_e5m2_tENS5_IJlSB_lEEESI_SJ_NS4_8TiledMMAINS4_8MMA_AtomIJNS4_10MMA_TraitsINS4_19SM100_MMA_F8F6F4_SSEJSI_SI_fSF_SF_NS4_17integral_constantINS4_4UMMA5MajorELSQ_0EEESR_NSO_INSP_7ScaleInELSS_0EEEST_EEEEEENS4_6LayoutINS5_IJSB_SB_SB_EEENS5_IJNSA_ILi0EEESY_SY_EEEEENS5_IJNS4_10UnderscoreES11_S11_EEEEENS4_23SM90_TMA_LOAD_MULTICASTENS4_14ComposedLayoutINS4_7SwizzleILi3ELi4ELi3EEENS4_18smem_ptr_flag_bitsILi8EEENSW_INS5_IJNSA_ILi8EEESG_EEENS5_IJSG_SB_EEEEEEEvNS4_8identityENS4_13SM90_TMA_LOADES1E_vS1F_EENS_8epilogue10collective18CollectiveEpilogueINS1I_23Sm100TmaWarpSpecializedILi1ELi1ELi32ELb0ELb0EEEJSH_NS5_IJNSW_ISF_SB_EES1N_EEESI_SJ_SI_SJ_NS1I_6fusion15FusionCallbacksIS1M_NS1P_17LinearCombinationISI_fSI_fLNS_15FloatRoundStyleE2EEESH_S1O_JEEENS4_5SM1004TMEM4LOAD26SM100_TMEM_LOAD_16dp32b32xES1G_NS15_INS16_ILi2ELi4ELi3EEES19_NSW_INS5_IJS1A_SF_EEENS5_IJSF_SB_EEEEEEENS4_39AutoVectorizingCopyWithAssumedAlignmentILi128EEENS4_14SM90_TMA_STOREES23_S25_S25_EEEvvEEEEvNT_6ParamsE:
[----:B------:R-:W1:Y:S01]  /*0000*/  LDC R1, c[0x0][0x37c] ;  /* 0x0000df00ff017b82 */ /* 0x000e620000000800 */
[----:B------:R-:W2:Y:S01]  /*0010*/  S2R R76, SR_TID.X ;  /* 0x00000000004c7919 */ /* 0x000ea20000002100 */
[----:B------:R-:W3:Y:S01]  /*0020*/  LDCU.64 UR8, c[0x0][0x890] ;  /* 0x00011200ff0877ac */ /* 0x000ee20008000a00 */
[----:B------:R-:W-:Y:S02]  /*0030*/  PRMT R79, RZ, 0x7610, R79 ;  /* 0x00007610ff4f7816 */ /* 0x000fe4000000004f */
[----:B------:R-:W-:Y:S01]  /*0040*/  ELECT P3, URZ, PT ;  /* 0x0000000000ff782f */ /* 0x000fe20003860000 */
[----:B---3--:R-:W-:-:S04]  /*0050*/  UISETP.NE.U32.AND UP0, UPT, UR8, URZ, UPT ;  /* 0x000000ff0800728c */ /* 0x008fc8000bf05070 */
[----:B------:R-:W-:Y:S01]  /*0060*/  UISETP.NE.AND.EX UP0, UPT, UR9, URZ, UPT, UP0 ;  /* 0x000000ff0900728c */ /* 0x000fe2000bf05300 */
[----:B--2---:R-:W-:-:S05]  /*0070*/  SHF.R.U32.HI R80, RZ, 0x5, R76 ;  /* 0x00000005ff507819 */ /* 0x004fca000001164c */
[----:B------:R-:W2:Y:S02]  /*0080*/  SHFL.IDX PT, R0, R80, RZ, 0x1f ;  /* 0x00001fff50007589 */ /* 0x000ea400000e0000 */
[----:B--2---:R-:W-:Y:S01]  /*0090*/  R2UR UR22, R0 ;  /* 0x00000000001672ca */ /* 0x004fe200000e0000 */
[----:B-1----:R-:W-:-:S14]  /*00a0*/  BRA.U UP0, `(.L_x_0) ;  /* 0x0000000100307547 */ /* 0x002fdc000b800000 */
[----:B------:R-:W1:Y:S02]  /*00b0*/  LDCU.64 UR4, c[0x0][0x888] ;  /* 0x00011100ff0477ac */ /* 0x000e640008000a00 */
[----:B-1----:R-:W-:-:S04]  /*00c0*/  UISETP.NE.U32.AND UP0, UPT, UR4, URZ, UPT ;  /* 0x000000ff0400728c */ /* 0x002fc8000bf05070 */
[----:B------:R-:W-:-:S09]  /*00d0*/  UISETP.NE.AND.EX UP0, UPT, UR5, URZ, UPT, UP0 ;  /* 0x000000ff0500728c */ /* 0x000fd2000bf05300 */
[----:B------:R-:W-:Y:S05]  /*00e0*/  BRA.U !UP0, `(.L_x_1) ;  /* 0x0000000108147547 */ /* 0x000fea000b800000 */
[----:B------:R-:W1:Y:S01]  /*00f0*/  LDC.64 R2, c[0x0][0x888] ;  /* 0x00022200ff027b82 */ /* 0x000e620000000a00 */
[----:B------:R-:W1:Y:S02]  /*0100*/  LDCU.64 UR4, c[0x0][0x358] ;  /* 0x00006b00ff0477ac */ /* 0x000e640008000a00 */
[----:B-1----:R1:W5:Y:S01]  /*0110*/  LDG.E R39, desc[UR4][R2.64] ;  /* 0x0000000402277981 */ /* 0x002362000c1e1900 */
[----:B------:R-:W-:Y:S01]  /*0120*/  HFMA2 R79, -RZ, RZ, 0, 5.9604644775390625e-08 ;  /* 0x00000001ff4f7431 */ /* 0x000fe200000001ff */
[----:B------:R-:W-:Y:S05]  /*0130*/  BRA `(.L_x_0) ;  /* 0x00000000000c7947 */ /* 0x000fea0003800000 */
.L_x_1:
[----:B------:R-:W1:Y:S01]  /*0140*/  LDCU UR4, c[0x0][0x880] ;  /* 0x00011000ff0477ac */ /* 0x000e620008000800 */
[----:B------:R-:W-:Y:S01]  /*0150*/  HFMA2 R79, -RZ, RZ, 0, 5.9604644775390625e-08 ;  /* 0x00000001ff4f7431 */ /* 0x000fe200000001ff */
[----:B-1----:R-:W-:-:S07]  /*0160*/  MOV R39, UR4 ;  /* 0x0000000400277c02 */ /* 0x002fce0008000f00 */
.L_x_0:
[----:B------:R-:W2:Y:S02]  /*0170*/  LDCU.64 UR4, c[0x0][0x8b0] ;  /* 0x00011600ff0477ac */ /* 0x000ea40008000a00 */
[----:B--2---:R-:W-:-:S04]  /*0180*/  UISETP.NE.U32.AND UP0, UPT, UR4, URZ, UPT ;  /* 0x000000ff0400728c */ /* 0x004fc8000bf05070 */
[----:B------:R-:W-:-:S09]  /*0190*/  UISETP.NE.AND.EX UP0, UPT, UR5, URZ, UPT, UP0 ;  /* 0x000000ff0500728c */ /* 0x000fd2000bf05300 */
[----:B------:R-:W-:Y:S05]  /*01a0*/  BRA.U UP0, `(.L_x_2) ;  /* 0x0000000100287547 */ /* 0x000fea000b800000 */
[----:B------:R-:W2:Y:S02]  /*01b0*/  LDCU.64 UR4, c[0x0][0x8a8] ;  /* 0x00011500ff0477ac */ /* 0x000ea40008000a00 */
[----:B--2---:R-:W-:-:S04]  /*01c0*/  UISETP.NE.U32.AND UP0, UPT, UR4, URZ, UPT ;  /* 0x000000ff0400728c */ /* 0x004fc8000bf05070 */
[----:B------:R-:W-:-:S09]  /*01d0*/  UISETP.NE.AND.EX UP0, UPT, UR5, URZ, UPT, UP0 ;  /* 0x000000ff0500728c */ /* 0x000fd2000bf05300 */
[----:B------:R-:W-:Y:S05]  /*01e0*/  BRA.U !UP0, `(.L_x_3) ;  /* 0x0000000108107547 */ /* 0x000fea000b800000 */
[----:B-1----:R-:W1:Y:S01]  /*01f0*/  LDC.64 R2, c[0x0][0x8a8] ;  /* 0x00022a00ff027b82 */ /* 0x002e620000000a00 */
[----:B------:R-:W1:Y:S02]  /*0200*/  LDCU.64 UR4, c[0x0][0x358] ;  /* 0x00006b00ff0477ac */ /* 0x000e640008000a00 */
[----:B-1----:R2:W5:Y:S01]  /*0210*/  LDG.E R38, desc[UR4][R2.64] ;  /* 0x0000000402267981 */ /* 0x002562000c1e1900 */
[----:B------:R-:W-:Y:S05]  /*0220*/  BRA `(.L_x_2) ;  /* 0x0000000000087947 */ /* 0x000fea0003800000 */
.L_x_3:
[----:B------:R-:W2:Y:S02]  /*0230*/  LDCU UR4, c[0x0][0x8a0] ;  /* 0x00011400ff0477ac */ /* 0x000ea40008000800 */
[----:B--2---:R-:W-:Y:S02]  /*0240*/  MOV R38, UR4 ;  /* 0x0000000400267c02 */ /* 0x004fe40008000f00 */
.L_x_2:
[----:B------:R-:W-:Y:S01]  /*0250*/  IMAD.U32 R0, RZ, RZ, UR22 ;  /* 0x00000016ff007e24 */ /* 0x000fe2000f8e00ff */
[----:B------:R-:W-:Y:S04]  /*0260*/  BSSY.RECONVERGENT B0, `(.L_x_4) ;  /* 0x000000c000007945 */ /* 0x000fe80003800200 */
[C---:B------:R-:W-:Y:S02]  /*0270*/  ISETP.NE.OR P1, PT, R0.reuse, 0x1, !P3 ;  /* 0x000000010000780c */ /* 0x040fe40005f25670 */
[----:B------:R-:W-:-:S11]  /*0280*/  ISETP.NE.OR P0, PT, R0, 0x3, !P3 ;  /* 0x000000030000780c */ /* 0x000fd60005f05670 */
[----:B------:R-:W-:Y:S05]  /*0290*/  @P1 BRA `(.L_x_5) ;  /* 0x0000000000201947 */ /* 0x000fea0003800000 */
[----:B------:R-:W3:Y:S02]  /*02a0*/  LDCU.64 UR4, c[0x0][0x348] ;  /* 0x00006900ff0477ac */ /* 0x000ee40008000a00 */
[----:B---3--:R-:W-:Y:S02]  /*02b0*/  UIADD3 UR6, UP1, UPT, UR4, 0x80, URZ ;  /* 0x0000008004067890 */ /* 0x008fe4000ff3e0ff */
[----:B------:R-:W-:Y:S02]  /*02c0*/  UIADD3 UR4, UP0, UPT, UR4, 0x180, URZ ;  /* 0x0000018004047890 */ /* 0x000fe4000ff1e0ff */
[----:B------:R-:W-:Y:S02]  /*02d0*/  UIADD3.X UR7, UPT, UPT, URZ, UR5, URZ, UP1, !UPT ;  /* 0x00000005ff077290 */ /* 0x000fe40008ffe4ff */
[----:B------:R-:W-:-:S07]  /*02e0*/  UIADD3.X UR5, UPT, UPT, URZ, UR5, URZ, UP0, !UPT ;  /* 0x00000005ff057290 */ /* 0x000fce00087fe4ff */
[----:B------:R3:W-:Y:S02]  /*02f0*/  UTMACCTL.PF [UR6] ;  /* 0x00000000060079b9 */ /* 0x0007e40008040000 */
[----:B------:R3:W-:Y:S02]  /*0300*/  UTMACCTL.PF [UR4] ;  /* 0x00000000040079b9 */ /* 0x0007e40008040000 */
[----:B---3--:R-:W-:Y:S01]  /*0310*/  NOP ;  /* 0x0000000000007918 */ /* 0x008fe20000000000 */
.L_x_5:
[----:B------:R-:W-:Y:S05]  /*0320*/  BSYNC.RECONVERGENT B0 ;  /* 0x0000000000007941 */ /* 0x000fea0003800200 */
.L_x_4:
[----:B------:R-:W-:Y:S04]  /*0330*/  BSSY.RECONVERGENT B0, `(.L_x_6) ;  /* 0x000000a000007945 */ /* 0x000fe80003800200 */
        /* <DEDUP_REMOVED lines=9> */
.L_x_7:
[----:B------:R-:W-:Y:S05]  /*03d0*/  BSYNC.RECONVERGENT B0 ;  /* 0x0000000000007941 */ /* 0x000fea0003800200 */
.L_x_6:
[----:B------:R-:W3:Y:S01]  /*03e0*/  LDCU.64 UR4, c[0x0][0x888] ;  /* 0x00011100ff0477ac */ /* 0x000ee20008000a00 */
[----:B------:R-:W-:Y:S02]  /*03f0*/  UISETP.EQ.U32.AND UP1, UPT, UR8, URZ, UPT ;  /* 0x000000ff0800728c */ /* 0x000fe4000bf22070 */
[----:B------:R-:W-:Y:S02]  /*0400*/  UPLOP3.LUT UP3, UPT, UPT, UPT, UPT, 0x80, 0x8 ;  /* 0x000000000008789c */ /* 0x000fe40003f6f070 */
[----:B---3--:R-:W-:-:S04]  /*0410*/  UISETP.NE.U32.AND UP0, UPT, UR4, URZ, UPT ;  /* 0x000000ff0400728c */ /* 0x008fc8000bf05070 */
[----:B------:R-:W-:-:S04]  /*0420*/  UISETP.NE.AND.EX UP0, UPT, UR5, URZ, UPT, UP0 ;  /* 0x000000ff0500728c */ /* 0x000fc8000bf05300 */
[----:B------:R-:W-:-:S04]  /*0430*/  UISETP.EQ.OR.EX UP2, UPT, UR9, URZ, !UP0, UP1 ;  /* 0x000000ff0900728c */ /* 0x000fc8000c742710 */
[----:B------:R-:W-:-:S05]  /*0440*/  UP2UR UR61, UPR, URZ, 0x4 ;  /* 0x00000004ff3d7883 */ /* 0x000fca0008000000 */
[----:B------:R-:W-:Y:S07]  /*0450*/  BRA.U !UP2, `(.L_x_8) ;  /* 0x000000010a207547 */ /* 0x000fee000b800000 */
[----:B------:R-:W-:Y:S01]  /*0460*/  UISETP.NE.U32.AND UP1, UPT, UR8, URZ, UPT ;  /* 0x000000ff0800728c */ /* 0x000fe2000bf25070 */
[----:B-----5:R-:W-:Y:S01]  /*0470*/  FSETP.NEU.AND P0, PT, R39, RZ, PT ;  /* 0x000000ff2700720b */ /* 0x020fe20003f0d000 */
[----:B------:R-:W-:Y:S02]  /*0480*/  USEL UR4, URZ, 0xffffffff, UP0 ;  /* 0xffffffffff047887 */ /* 0x000fe40008000000 */
[----:B------:R-:W-:-:S10]  /*0490*/  UISETP.NE.AND.EX UP1, UPT, UR9, URZ, UPT, UP1 ;  /* 0x000000ff0900728c */ /* 0x000fd4000bf25310 */
[----:B------:R-:W-:Y:S01]  /*04a0*/  VOTEU.ANY UP0, P0 ;  /* 0x0000000000ff7886 */ /* 0x000fe20000000100 */
[----:B------:R-:W-:-:S04]  /*04b0*/  @!UP1 USEL UR4, URZ, 0xffffffff, UP0 ;  /* 0xffffffffff049887 */ /* 0x000fc80008000000 */
[----:B------:R-:W-:-:S04]  /*04c0*/  ULOP3.LUT UR4, UR4, 0x1, URZ, 0xc0, !UPT ;  /* 0x0000000104047892 */ /* 0x000fc8000f8ec0ff */
[----:B------:R-:W-:-:S11]  /*04d0*/  UISETP.NE.U32.AND UP3, UPT, UR4, 0x1, UPT ;  /* 0x000000010400788c */ /* 0x000fd6000bf65070 */
.L_x_8:
[----:B-12---:R-:W1:Y:S01]  /*04e0*/  SHFL.IDX PT, R2, R80, RZ, 0x1f ;  /* 0x00001fff50027589 */ /* 0x006e6200000e0000 */
[----:B------:R-:W-:-:S04]  /*04f0*/  UISETP.NE.AND UP0, UPT, UR22, 0x2, UPT ;  /* 0x000000021600788c */ /* 0x000fc8000bf05270 */
[----:B------:R-:W-:Y:S01]  /*0500*/  USEL UR34, URZ, 0x1, UP0 ;  /* 0x00000001ff227887 */ /* 0x000fe20008000000 */
[----:B-1----:R-:W-:-:S13]  /*0510*/  ISETP.NE.AND P0, PT, R2, RZ, PT ;  /* 0x000000ff0200720c */ /* 0x002fda0003f05270 */
[----:B------:R-:W-:Y:S05]  /*0520*/  @P0 BRA `(.L_x_9) ;  /* 0x0000000000600947 */ /* 0x000fea0003800000 */
[----:B------:R-:W1:Y:S01]  /*0530*/  S2UR UR4, SR_CgaCtaId ;  /* 0x00000000000479c3 */ /* 0x000e620000008800 */
[----:B------:R-:W-:Y:S01]  /*0540*/  UMOV UR5, 0x400 ;  /* 0x0000040000057882 */ /* 0x000fe20000000000 */
[----:B------:R-:W-:Y:S01]  /*0550*/  UMOV UR8, 0x1 ;  /* 0x0000000100087882 */ /* 0x000fe20000000000 */
[----:B------:R-:W-:Y:S01]  /*0560*/  UMOV UR6, 0x2 ;  /* 0x0000000200067882 */ /* 0x000fe20000000000 */
[----:B------:R-:W-:-:S04]  /*0570*/  UIADD3 UR8, UPT, UPT, -UR8, 0x100000, URZ ;  /* 0x0010000008087890 */ /* 0x000fc8000fffe1ff */
[----:B------:R-:W-:Y:S02]  /*0580*/  USHF.L.U32 UR9, UR8, 0xb, URZ ;  /* 0x0000000b08097899 */ /* 0x000fe400080006ff */
[----:B------:R-:W-:Y:S02]  /*0590*/  USHF.L.U32 UR8, UR8, 0x1, URZ ;  /* 0x0000000108087899 */ /* 0x000fe400080006ff */
[----:B------:R-:W-:-:S04]  /*05a0*/  UIADD3 UR6, UPT, UPT, -UR6, 0x100000, URZ ;  /* 0x0010000006067890 */ /* 0x000fc8000fffe1ff */
[----:B------:R-:W-:Y:S02]  /*05b0*/  USHF.L.U32 UR7, UR6, 0xb, URZ ;  /* 0x0000000b06077899 */ /* 0x000fe400080006ff */
[----:B------:R-:W-:Y:S01]  /*05c0*/  USHF.L.U32 UR6, UR6, 0x1, URZ ;  /* 0x0000000106067899 */ /* 0x000fe200080006ff */
[----:B------:R-:W-:Y:S01]  /*05d0*/  ELECT P0, URZ, PT ;  /* 0x0000000000ff782f */ /* 0x000fe20003800000 */
[----:B-1----:R-:W-:Y:S01]  /*05e0*/  ULEA UR4, UR4, UR5, 0x18 ;  /* 0x0000000504047291 */ /* 0x002fe2000f8ec0ff */
[----:B------:R-:W1:Y:S11]  /*05f0*/  FENCE.VIEW.ASYNC.S ;  /* 0x00000000000073c6 */ /* 0x000e760000000000 */
[----:B-1----:R1:W2:Y:S01]  /*0600*/  SYNCS.EXCH.64 URZ, [UR4], UR8 ;  /* 0x0000000804ff75b2 */ /* 0x0022a20008000100 */
[----:B------:R1:W3:Y:S01]  /*0610*/  SYNCS.EXCH.64 URZ, [UR4+0x28], UR6 ;  /* 0x0000280604ff75b2 */ /* 0x0002e20008000100 */
[----:B------:R1:W4:Y:S01]  /*0620*/  SYNCS.EXCH.64 URZ, [UR4+0x8], UR8 ;  /* 0x0000080804ff75b2 */ /* 0x0003220008000100 */
[----:B------:R1:W1:Y:S01]  /*0630*/  SYNCS.EXCH.64 URZ, [UR4+0x30], UR6 ;  /* 0x0000300604ff75b2 */ /* 0x0002620008000100 */
[----:B------:R1:W1:Y:S01]  /*0640*/  SYNCS.EXCH.64 URZ, [UR4+0x10], UR8 ;  /* 0x0000100804ff75b2 */ /* 0x0002620008000100 */
[----:B------:R1:W1:Y:S01]  /*0650*/  SYNCS.EXCH.64 URZ, [UR4+0x38], UR6 ;  /* 0x0000380604ff75b2 */ /* 0x0002620008000100 */
[----:B------:R1:W1:Y:S01]  /*0660*/  SYNCS.EXCH.64 URZ, [UR4+0x18], UR8 ;  /* 0x0000180804ff75b2 */ /* 0x0002620008000100 */
[----:B------:R1:W1:Y:S01]  /*0670*/  SYNCS.EXCH.64 URZ, [UR4+0x40], UR6 ;  /* 0x0000400604ff75b2 */ /* 0x0002620008000100 */
[----:B------:R1:W1:Y:S01]  /*0680*/  SYNCS.EXCH.64 URZ, [UR4+0x20], UR8 ;  /* 0x0000200804ff75b2 */ /* 0x0002620008000100 */
[----:B------:R1:W1:Y:S01]  /*0690*/  SYNCS.EXCH.64 URZ, [UR4+0x48], UR6 ;  /* 0x0000480604ff75b2 */ /* 0x0002620008000100 */
[----:B------:R-:W-:Y:S01]  /*06a0*/  NOP ;  /* 0x0000000000007918 */ /* 0x000fe20000000000 */
.L_x_9:
[----:B------:R-:W2:Y:S01]  /*06b0*/  SHFL.IDX PT, R2, R80, RZ, 0x1f ;  /* 0x00001fff50027589 */ /* 0x000ea200000e0000 */
[----:B------:R-:W-:Y:S01]  /*06c0*/  NOP ;  /* 0x0000000000007918 */ /* 0x000fe20000000000 */
[----:B--2---:R-:W-:-:S13]  /*06d0*/  ISETP.NE.AND P0, PT, R2, 0x1, PT ;  /* 0x000000010200780c */ /* 0x004fda0003f05270 */
[----:B------:R-:W-:Y:S05]  /*06e0*/  @P0 BRA `(.L_x_10) ;  /* 0x0000000000400947 */ /* 0x000fea0003800000 */
[----:B-1----:R-:W1:Y:S01]  /*06f0*/  S2UR UR4, SR_CgaCtaId ;  /* 0x00000000000479c3 */ /* 0x002e620000008800 */
        /* <DEDUP_REMOVED lines=12> */
[----:B-1----:R2:W1:Y:S01]  /*07c0*/  SYNCS.EXCH.64 URZ, [UR4+0x50], UR8 ;  /* 0x0000500804ff75b2 */ /* 0x0024620008000100 */
[----:B------:R2:W1:Y:S02]  /*07d0*/  SYNCS.EXCH.64 URZ, [UR4+0x58], UR6 ;  /* 0x0000580604ff75b2 */ /* 0x0004640008000100 */
[----:B--2---:R-:W-:Y:S01]  /*07e0*/  NOP ;  /* 0x0000000000007918 */ /* 0x004fe20000000000 */
.L_x_10:
[----:B------:R-:W2:Y:S01]  /*07f0*/  SHFL.IDX PT, R2, R80, RZ, 0x1f ;  /* 0x00001fff50027589 */ /* 0x000ea200000e0000 */
[----:B------:R-:W-:Y:S01]  /*0800*/  NOP ;  /* 0x0000000000007918 */ /* 0x000fe20000000000 */
[----:B--2---:R-:W-:-:S13]  /*0810*/  ISETP.NE.AND P0, PT, R2, 0x3, PT ;  /* 0x000000030200780c */ /* 0x004fda0003f05270 */
[----:B------:R-:W-:Y:S05]  /*0820*/  @P0 BRA `(.L_x_11) ;  /* 0x0000000000300947 */ /* 0x000fea0003800000 */
[----:B-1----:R-:W1:Y:S01]  /*0830*/  S2UR UR6, SR_CgaCtaId ;  /* 0x00000000000679c3 */ /* 0x002e620000008800 */
[----:B------:R-:W-:Y:S01]  /*0840*/  UMOV UR4, 0x400 ;  /* 0x0000040000047882 */ /* 0x000fe20000000000 */
[----:B------:R-:W-:Y:S01]  /*0850*/  UMOV UR5, 0x20 ;  /* 0x0000002000057882 */ /* 0x000fe20000000000 */
[----:B------:R-:W-:Y:S01]  /*0860*/  ELECT P0, URZ, PT ;  /* 0x0000000000ff782f */ /* 0x000fe20003800000 */
[----:B-1----:R-:W-:Y:S02]  /*0870*/  ULEA UR6, UR6, UR4, 0x18 ;  /* 0x0000000406067291 */ /* 0x002fe4000f8ec0ff */
[----:B------:R-:W-:-:S04]  /*0880*/  UIADD3 UR4, UPT, UPT, -UR5, 0x100000, URZ ;  /* 0x0010000005047890 */ /* 0x000fc8000fffe1ff */
[----:B------:R-:W-:Y:S02]  /*0890*/  USHF.L.U32 UR5, UR4, 0xb, URZ ;  /* 0x0000000b04057899 */ /* 0x000fe400080006ff */
[----:B------:R-:W-:Y:S01]  /*08a0*/  USHF.L.U32 UR4, UR4, 0x1, URZ ;  /* 0x0000000104047899 */ /* 0x000fe200080006ff */
[----:B------:R-:W1:Y:S11]  /*08b0*/  FENCE.VIEW.ASYNC.S ;  /* 0x00000000000073c6 */ /* 0x000e760000000000 */
[----:B-1----:R2:W1:Y:S01]  /*08c0*/  SYNCS.EXCH.64 URZ, [UR6+0x60], UR4 ;  /* 0x0000600406ff75b2 */ /* 0x0024620008000100 */
[----:B------:R2:W1:Y:S02]  /*08d0*/  SYNCS.EXCH.64 URZ, [UR6+0x68], UR4 ;  /* 0x0000680406ff75b2 */ /* 0x0004640008000100 */
[----:B--2---:R-:W-:Y:S01]  /*08e0*/  NOP ;  /* 0x0000000000007918 */ /* 0x004fe20000000000 */
.L_x_11:
[----:B------:R-:W2:Y:S01]  /*08f0*/  SHFL.IDX PT, R2, R80, RZ, 0x1f ;  /* 0x00001fff50027589 */ /* 0x000ea200000e0000 */
[----:B------:R-:W-:Y:S01]  /*0900*/  NOP ;  /* 0x0000000000007918 */ /* 0x000fe20000000000 */
[----:B--2---:R-:W-:-:S13]  /*0910*/  ISETP.NE.AND P0, PT, R2, 0x4, PT ;  /* 0x000000040200780c */ /* 0x004fda0003f05270 */
[----:B------:R-:W-:Y:S05]  /*0920*/  @P0 BRA `(.L_x_12) ;  /* 0x00000000004c0947 */ /* 0x000fea0003800000 */
[----:B-1----:R-:W1:Y:S01]  /*0930*/  S2UR UR6, SR_CgaCtaId ;  /* 0x00000000000679c3 */ /* 0x002e620000008800 */
[----:B------:R-:W-:Y:S01]  /*0940*/  UMOV UR4, 0x1e0 ;  /* 0x000001e000047882 */ /* 0x000fe20000000000 */
[----:B------:R-:W-:Y:S01]  /*0950*/  UMOV UR5, 0x400 ;  /* 0x0000040000057882 */ /* 0x000fe20000000000 */
[----:B------:R-:W-:Y:S01]  /*0960*/  USEL UR4, UR4, 0x1a0, UP3 ;  /* 0x000001a004047887 */ /* 0x000fe20009800000 */
[----:B------:R-:W-:Y:S01]  /*0970*/  UMOV UR8, 0x1 ;  /* 0x0000000100087882 */ /* 0x000fe20000000000 */
[----:B------:R-:W-:Y:S01]  /*0980*/  ELECT P0, URZ, PT ;  /* 0x0000000000ff782f */ /* 0x000fe20003800000 */
[----:B------:R-:W-:-:S04]  /*0990*/  UIADD3 UR8, UPT, UPT, -UR8, 0x100000, URZ ;  /* 0x0010000008087890 */ /* 0x000fc8000fffe1ff */
[----:B------:R-:W-:Y:S02]  /*09a0*/  USHF.L.U32 UR9, UR8, 0xb, URZ ;  /* 0x0000000b08097899 */ /* 0x000fe400080006ff */
[----:B------:R-:W-:Y:S02]  /*09b0*/  USHF.L.U32 UR8, UR8, 0x1, URZ ;  /* 0x0000000108087899 */ /* 0x000fe400080006ff */
[----:B-1----:R-:W-:Y:S02]  /*09c0*/  ULEA UR6, UR6, UR5, 0x18 ;  /* 0x0000000506067291 */ /* 0x002fe4000f8ec0ff */
[----:B------:R-:W-:-:S04]  /*09d0*/  UIADD3 UR4, UPT, UPT, -UR4, 0x100000, URZ ;  /* 0x0010000004047890 */ /* 0x000fc8000fffe1ff */
[----:B------:R-:W-:Y:S02]  /*09e0*/  USHF.L.U32 UR5, UR4, 0xb, URZ ;  /* 0x0000000b04057899 */ /* 0x000fe400080006ff */
[----:B------:R-:W-:Y:S01]  /*09f0*/  USHF.L.U32 UR4, UR4, 0x1, URZ ;  /* 0x0000000104047899 */ /* 0x000fe200080006ff */
[----:B------:R-:W1:Y:S03]  /*0a00*/  FENCE.VIEW.ASYNC.S ;  /* 0x00000000000073c6 */ /* 0x000e660000000000 */
[----:B-1----:R2:W1:Y:S08]  /*0a10*/  SYNCS.EXCH.64 URZ, [UR6+0x70], UR8 ;  /* 0x0000700806ff75b2 */ /* 0x0024700008000100 */
[----:B------:R2:W1:Y:S01]  /*0a20*/  SYNCS.EXCH.64 URZ, [UR6+0x80], UR4 ;  /* 0x0000800406ff75b2 */ /* 0x0004620008000100 */
[----:B------:R2:W1:Y:S01]  /*0a30*/  SYNCS.EXCH.64 URZ, [UR6+0x78], UR8 ;  /* 0x0000780806ff75b2 */ /* 0x0004620008000100 */
[----:B------:R2:W1:Y:S02]  /*0a40*/  SYNCS.EXCH.64 URZ, [UR6+0x88], UR4 ;  /* 0x0000880406ff75b2 */ /* 0x0004640008000100 */
[----:B--2---:R-:W-:Y:S01]  /*0a50*/  NOP ;  /* 0x0000000000007918 */ /* 0x004fe20000000000 */
.L_x_12:
        /* <DEDUP_REMOVED lines=18> */
[----:B------:R2:W1:Y:S01]  /*0b80*/  SYNCS.EXCH.64 URZ, [UR4+0xb0], UR6 ;  /* 0x0000b00604ff75b2 */ /* 0x0004620008000100 */
[----:B------:R2:W1:Y:S01]  /*0b90*/  SYNCS.EXCH.64 URZ, [UR4+0x98], UR8 ;  /* 0x0000980804ff75b2 */ /* 0x0004620008000100 */
[----:B------:R2:W1:Y:S01]  /*0ba0*/  SYNCS.EXCH.64 URZ, [UR4+0xb8], UR6 ;  /* 0x0000b80604ff75b2 */ /* 0x0004620008000100 */
[----:B------:R2:W1:Y:S01]  /*0bb0*/  SYNCS.EXCH.64 URZ, [UR4+0xa0], UR8 ;  /* 0x0000a00804ff75b2 */ /* 0x0004620008000100 */
[----:B------:R2:W1:Y:S01]  /*0bc0*/  SYNCS.EXCH.64 URZ, [UR4+0xc0], UR6 ;  /* 0x0000c00604ff75b2 */ /* 0x0004620008000100 */
[----:B------:R2:W1:Y:S01]  /*0bd0*/  SYNCS.EXCH.64 URZ, [UR4+0xa8], UR8 ;  /* 0x0000a80804ff75b2 */ /* 0x0004620008000100 */
[----:B------:R2:W1:Y:S02]  /*0be0*/  SYNCS.EXCH.64 URZ, [UR4+0xc8], UR6 ;  /* 0x0000c80604ff75b2 */ /* 0x0004640008000100 */
[----:B--2---:R-:W-:Y:S01]  /*0bf0*/  NOP ;  /* 0x0000000000007918 */ /* 0x004fe20000000000 */
.L_x_13:
[----:B------:R-:W2:Y:S01]  /*0c00*/  SHFL.IDX PT, R2, R80, RZ, 0x1f ;  /* 0x00001fff50027589 */ /* 0x000ea200000e0000 */
[----:B------:R-:W1:Y:S01]  /*0c10*/  S2UR UR48, SR_CgaCtaId ;  /* 0x00000000003079c3 */ /* 0x000e620000008800 */
[----:B------:R-:W-:Y:S01]  /*0c20*/  NOP ;  /* 0x0000000000007918 */ /* 0x000fe20000000000 */
[----:B--2---:R-:W-:-:S13]  /*0c30*/  ISETP.NE.AND P0, PT, R2, 0x3, PT ;  /* 0x000000030200780c */ /* 0x004fda0003f05270 */
[----:B-1----:R-:W-:Y:S05]  /*0c40*/  @P0 BRA `(.L_x_14) ;  /* 0x0000000000340947 */ /* 0x002fea0003800000 */
[----:B------:R-:W-:Y:S01]  /*0c50*/  UMOV UR4, 0x400 ;  /* 0x0000040000047882 */ /* 0x000fe20000000000 */
[----:B------:R-:W-:Y:S01]  /*0c60*/  UMOV UR6, 0x20 ;  /* 0x0000002000067882 */ /* 0x000fe20000000000 */
[----:B------:R-:W-:Y:S02]  /*0c70*/  ULEA UR4, UR48, UR4, 0x18 ;  /* 0x0000000430047291 */ /* 0x000fe4000f8ec0ff */
[----:B------:R-:W-:-:S04]  /*0c80*/  UIADD3 UR6, UPT, UPT, -UR6, 0x100000, URZ ;  /* 0x0010000006067890 */ /* 0x000fc8000fffe1ff */
[----:B------:R-:W-:Y:S02]  /*0c90*/  USHF.L.U32 UR7, UR6, 0xb, URZ ;  /* 0x0000000b06077899 */ /* 0x000fe400080006ff */
[----:B------:R-:W-:Y:S01]  /*0ca0*/  USHF.L.U32 UR6, UR6, 0x1, URZ ;  /* 0x0000000106067899 */ /* 0x000fe200080006ff */
[----:B------:R-:W-:Y:S01]  /*0cb0*/  ELECT P0, URZ, PT ;  /* 0x0000000000ff782f */ /* 0x000fe20003800000 */
[----:B------:R-:W1:Y:S10]  /*0cc0*/  FENCE.VIEW.ASYNC.S ;  /* 0x00000000000073c6 */ /* 0x000e740000000000 */
[----:B-1----:R1:W2:Y:S01]  /*0cd0*/  SYNCS.EXCH.64 URZ, [UR4+0xd0], UR6 ;  /* 0x0000d00604ff75b2 */ /* 0x0022a20008000100 */
[----:B------:R1:W1:Y:S01]  /*0ce0*/  SYNCS.EXCH.64 URZ, [UR4+0xe0], UR6 ;  /* 0x0000e00604ff75b2 */ /* 0x0002620008000100 */
[----:B------:R1:W1:Y:S01]  /*0cf0*/  SYNCS.EXCH.64 URZ, [UR4+0xd8], UR6 ;  /* 0x0000d80604ff75b2 */ /* 0x0002620008000100 */
[----:B------:R1:W1:Y:S01]  /*0d00*/  SYNCS.EXCH.64 URZ, [UR4+0xe8], UR6 ;  /* 0x0000e80604ff75b2 */ /* 0x0002620008000100 */
[----:B------:R-:W-:Y:S01]  /*0d10*/  NOP ;  /* 0x0000000000007918 */ /* 0x000fe20000000000 */
.L_x_14:
[----:B-1----:R-:W1:Y:S01]  /*0d20*/  LDCU UR4, c[0x0][0x36c] ;  /* 0x00006d80ff0477ac */ /* 0x002e620008000800 */
[----:B------:R-:W-:Y:S01]  /*0d30*/  ISETP.NE.OR P3, PT, R0, 0x2, !P3 ;  /* 0x000000020000780c */ /* 0x000fe20005f65670 */
[----:B------:R-:W-:Y:S01]  /*0d40*/  NOP ;  /* 0x0000000000007918 */ /* 0x000fe20000000000 */
[----:B------:R-:W-:Y:S01]  /*0d50*/  LOP3.LUT R0, R76, 0x1f, RZ, 0xc0, !PT ;  /* 0x0000001f4c007812 */ /* 0x000fe200078ec0ff */
[----:B------:R-:W-:Y:S02]  /*0d60*/  UISETP.NE.AND UP4, UPT, UR22, URZ, UPT ;  /* 0x000000ff1600728c */ /* 0x000fe4000bf85270 */
[----:B-1----:R-:W-:-:S09]  /*0d70*/  UISETP.EQ.U32.AND UP5, UPT, UR4, 0x1, UPT ;  /* 0x000000010400788c */ /* 0x002fd2000bfa2070 */
[----:B------:R-:W-:Y:S05]  /*0d80*/  BRA.U !UP5, `(.L_x_15) ;  /* 0x000000010d087547 */ /* 0x000fea000b800000 */
[----:B--234-:R-:W-:Y:S01]  /*0d90*/  UCGABAR_ARV ;  /* 0x00000000000079c7 */ /* 0x01cfe20008000000 */
[----:B------:R-:W-:Y:S05]  /*0da0*/  BRA `(.L_x_16) ;  /* 0x0000000000047947 */ /* 0x000fea0003800000 */
.L_x_15:
[----:B--234-:R-:W-:Y:S01]  /*0db0*/  NOP ;  /* 0x0000000000007918 */ /* 0x01cfe20000000000 */
.L_x_16:
[----:B------:R-:W1:Y:S01]  /*0dc0*/  S2UR UR7, SR_CTAID.X ;  /* 0x00000000000779c3 */ /* 0x000e620000002500 */
[----:B------:R-:W-:-:S05]  /*0dd0*/  CS2R.32 R3, SR_CgaSize ;  /* 0x0000000000037805 */ /* 0x000fca0000008a00 */
[----:B------:R-:W-:-:S05]  /*0de0*/  IMAD R3, R3, -0xa0, RZ ;  /* 0xffffff6003037824 */ /* 0x000fca00078e02ff */
[----:B------:R-:W-:-:S14]  /*0df0*/  R2UR UR5, R3 ;  /* 0x00000000030572ca */ /* 0x000fdc00000e0000 */
[----:B------:R-:W2:Y:S01]  /*0e00*/  LDCU UR5, c[0x0][UR5+0x2b0] ;  /* 0x00005600050577ac */ /* 0x000ea20008000800 */
[----:B------:R-:W-:-:S05]  /*0e10*/  CS2R.32 R3, SR_CgaSize ;  /* 0x0000000000037805 */ /* 0x000fca0000008a00 */
[----:B------:R-:W-:-:S05]  /*0e20*/  IMAD R3, R3, -0xa0, RZ ;  /* 0xffffff6003037824 */ /* 0x000fca00078e02ff */
[----:B------:R-:W-:-:S14]  /*0e30*/  R2UR UR4, R3 ;  /* 0x00000000030472ca */ /* 0x000fdc00000e0000 */
[----:B------:R-:W3:Y:S01]  /*0e40*/  LDCU UR4, c[0x0][UR4+0x2b4] ;  /* 0x00005680040477ac */ /* 0x000ee20008000800 */
[----:B------:R-:W4:Y:S01]  /*0e50*/  S2UR UR8, SR_CTAID.Y ;  /* 0x00000000000879c3 */ /* 0x000f220000002600 */
[----:B------:R-:W3:Y:S01]  /*0e60*/  LDCU UR23, c[0x0][0xb24] ;  /* 0x00016480ff1777ac */ /* 0x000ee20008000800 */
[----:B------:R-:W-:-:S05]  /*0e70*/  CS2R.32 R3, SR_CgaSize ;  /* 0x0000000000037805 */ /* 0x000fca0000008a00 */
[----:B------:R-:W-:-:S05]  /*0e80*/  IMAD R3, R3, -0xa0, RZ ;  /* 0xffffff6003037824 */ /* 0x000fca00078e02ff */
[----:B------:R-:W-:-:S14]  /*0e90*/  R2UR UR60, R3 ;  /* 0x00000000033c72ca */ /* 0x000fdc00000e0000 */
[----:B------:R-:W3:Y:S01]  /*0ea0*/  LDCU UR60, c[0x0][UR60+0x2a0] ;  /* 0x000054003c3c77ac */ /* 0x000ee20008000800 */
[----:B------:R-:W1:Y:S01]  /*0eb0*/  S2UR UR36, SR_CTAID.Z ;  /* 0x00000000002479c3 */ /* 0x000e620000002700 */
[----:B------:R-:W-:-:S05]  /*0ec0*/  CS2R.32 R3, SR_CgaSize ;  /* 0x0000000000037805 */ /* 0x000fca0000008a00 */
[----:B------:R-:W-:-:S05]  /*0ed0*/  IMAD R3, R3, -0xa0, RZ ;  /* 0xffffff6003037824 */ /* 0x000fca00078e02ff */
[----:B------:R-:W-:-:S14]  /*0ee0*/  R2UR UR57, R3 ;  /* 0x00000000033972ca */ /* 0x000fdc00000e0000 */
[----:B------:R-:W3:Y:S01]  /*0ef0*/  LDCU UR57, c[0x0][UR57+0x2a4] ;  /* 0x00005480393977ac */ /* 0x000ee20008000800 */
[----:B------:R-:W3:Y:S01]  /*0f00*/  LDCU UR40, c[0x0][0xb24] ;  /* 0x00016480ff2877ac */ /* 0x000ee20008000800 */
[----:B-1----:R-:W-:Y:S01]  /*0f10*/  I2FP.F32.U32 R3, UR7 ;  /* 0x0000000700037c45 */ /* 0x002fe20008201000 */
[----:B------:R-:W1:Y:S04]  /*0f20*/  LDCU UR26, c[0x0][0xb30] ;  /* 0x00016600ff1a77ac */ /* 0x000e680008000800 */
[----:B--2---:R-:W-:Y:S01]  /*0f30*/  FMUL R3, R3, UR5 ;  /* 0x0000000503037c20 */ /* 0x004fe20008400000 */
[----:B------:R-:W-:Y:S01]  /*0f40*/  USHF.L.U32 UR24, UR48, 0xc, URZ ;  /* 0x0000000c30187899 */ /* 0x000fe200080006ff */
[----:B----4-:R-:W-:Y:S01]  /*0f50*/  I2FP.F32.U32 R2, UR8 ;  /* 0x0000000800027c45 */ /* 0x010fe20008201000 */
[----:B---3--:R-:W-:-:S03]  /*0f60*/  UISETP.GE.AND UP2, UPT, UR23, 0x1, UPT ;  /* 0x000000011700788c */ /* 0x008fc6000bf46270 */
[----:B------:R-:W2:Y:S01]  /*0f70*/  F2I.U32.TRUNC.NTZ R3, R3 ;  /* 0x0000000300037305 */ /* 0x000ea2000020f000 */
[----:B------:R-:W-:Y:S01]  /*0f80*/  UMOV UR46, UR7 ;  /* 0x00000007002e7c82 */ /* 0x000fe20008000000 */
[----:B------:R-:W-:Y:S01]  /*0f90*/  FMUL R2, R2, UR4 ;  /* 0x0000000402027c20 */ /* 0x000fe20008400000 */
[----:B------:R-:W-:-:S05]  /*0fa0*/  UMOV UR45, UR8 ;  /* 0x00000008002d7c82 */ /* 0x000fca0008000000 */
[----:B------:R-:W3:Y:S01]  /*0fb0*/  F2I.U32.TRUNC.NTZ R2, R2 ;  /* 0x0000000200027305 */ /* 0x000ee2000020f000 */
[----:B--2---:R-:W-:Y:S02]  /*0fc0*/  R2UR UR4, R3 ;  /* 0x00000000030472ca */ /* 0x004fe400000e0000 */
[----:B---3--:R-:W-:Y:S02]  /*0fd0*/  R2UR UR6, R2 ;  /* 0x00000000020672ca */ /* 0x008fe400000e0000 */
[----:B------:R-:W-:-:S09]  /*0fe0*/  PRMT R2, RZ, 0x7610, R2 ;  /* 0x00007610ff027816 */ /* 0x000fd20000000002 */
[----:B------:R-:W-:-:S04]  /*0ff0*/  UIADD3 UR5, UPT, UPT, -UR4, URZ, URZ ;  /* 0x000000ff04057290 */ /* 0x000fc8000fffe1ff */
[----:B------:R-:W-:Y:S02]  /*1000*/  UIMAD UR60, UR60, UR5, UR7 ;  /* 0x000000053c3c72a4 */ /* 0x000fe4000f8e0207 */
[----:B------:R-:W-:-:S04]  /*1010*/  UIADD3 UR4, UPT, UPT, -UR6, URZ, URZ ;  /* 0x000000ff06047290 */ /* 0x000fc8000fffe1ff */
[----:B------:R-:W-:Y:S01]  /*1020*/  UIMAD UR57, UR57, UR4, UR8 ;  /* 0x00000004393972a4 */ /* 0x000fe2000f8e0208 */
[----:B-1----:R-:W-:Y:S11]  /*1030*/  BRA.U UP4, `(.L_x_17) ;  /* 0x0000000104247547 */ /* 0x002ff6000b800000 */
[----:B------:R-:W-:Y:S02]  /*1040*/  UISETP.NE.AND UP0, UPT, UR57, URZ, UPT ;  /* 0x000000ff3900728c */ /* 0x000fe4000bf05270 */
[----:B------:R-:W-:Y:S02]  /*1050*/  UISETP.NE.AND UP1, UPT, UR57, 0x1, UPT ;  /* 0x000000013900788c */ /* 0x000fe4000bf25270 */
[----:B------:R-:W-:Y:S02]  /*1060*/  UISETP.EQ.OR UP0, UPT, UR60, URZ, !UP0 ;  /* 0x000000ff3c00728c */ /* 0x000fe4000c702670 */
[----:B------:R-:W-:Y:S02]  /*1070*/  USEL UR4, URZ, 0x2, UP1 ;  /* 0x00000002ff047887 */ /* 0x000fe40008800000 */
[----:B------:R-:W-:Y:S02]  /*1080*/  USEL UR5, URZ, 0x1, !UP0 ;  /* 0x00000001ff057887 */ /* 0x000fe4000c000000 */
[----:B------:R-:W-:-:S04]  /*1090*/  UISETP.NE.AND UP0, UPT, UR60, URZ, UPT ;  /* 0x000000ff3c00728c */ /* 0x000fc8000bf05270 */
[----:B------:R-:W-:-:S04]  /*10a0*/  USEL UR4, UR4, 0x2, UP0 ;  /* 0x0000000204047887 */ /* 0x000fc80008000000 */
[----:B------:R-:W-:-:S06]  /*10b0*/  UIADD3 UR4, UPT, UPT, UR5, UR4, URZ ;  /* 0x0000000405047290 */ /* 0x000fcc000fffe0ff */
[----:B------:R-:W-:Y:S02]  /*10c0*/  MOV R2, UR4 ;  /* 0x0000000400027c02 */ /* 0x000fe40008000f00 */
.L_x_17:
[----:B------:R-:W-:Y:S05]  /*10d0*/  BRA.U !UP2, `(.L_x_18) ;  /* 0x000000010ad47547 */ /* 0x000fea000b800000 */
[----:B------:R-:W1:Y:S01]  /*10e0*/  LDCU.128 UR12, c[0x0][0xb10] ;  /* 0x00016200ff0c77ac */ /* 0x000e620008000c00 */
[----:B------:R-:W2:Y:S01]  /*10f0*/  LDCU UR6, c[0x0][0x370] ;  /* 0x00006e00ff0677ac */ /* 0x000ea20008000800 */
[----:B------:R-:W3:Y:S01]  /*1100*/  LDCU UR5, c[0x0][0x374] ;  /* 0x00006e80ff0577ac */ /* 0x000ee20008000800 */
[----:B------:R-:W4:Y:S01]  /*1110*/  LDCU UR25, c[0x0][0xb0c] ;  /* 0x00016180ff1977ac */ /* 0x000f220008000800 */
[----:B------:R-:W4:Y:S01]  /*1120*/  LDCU UR4, c[0x0][0xb20] ;  /* 0x00016400ff0477ac */ /* 0x000f220008000800 */
[----:B------:R-:W4:Y:S01]  /*1130*/  LDCU.64 UR8, c[0x0][0xb28] ;  /* 0x00016500ff0877ac */ /* 0x000f220008000a00 */
[----:B-1----:R-:W-:Y:S02]  /*1140*/  UISETP.NE.AND UP0, UPT, UR14, 0x1, UPT ;  /* 0x000000010e00788c */ /* 0x002fe4000bf05270 */
[----:B---3--:R-:W-:Y:S02]  /*1150*/  UIMAD.WIDE.U32 UR10, UR5, UR15, URZ ;  /* 0x0000000f050a72a5 */ /* 0x008fe4000f8e00ff */
[----:B--2---:R-:W-:-:S02]  /*1160*/  UIMAD.WIDE.U32 UR18, UR6, UR12, URZ ;  /* 0x0000000c061272a5 */ /* 0x004fc4000f8e00ff */
[----:B----4-:R-:W-:Y:S02]  /*1170*/  UISETP.NE.AND UP1, UPT, UR25, 0x1, UPT ;  /* 0x000000011900788c */ /* 0x010fe4000bf25270 */
[----:B------:R-:W-:Y:S01]  /*1180*/  UISETP.NE.AND UP2, UPT, UR23, 0x1, UPT ;  /* 0x000000011700788c */ /* 0x000fe2000bf45270 */
[----:B------:R-:W-:Y:S02]  /*1190*/  UMOV UR10, UR11 ;  /* 0x0000000b000a7c82 */ /* 0x000fe40008000000 */
[----:B------:R-:W-:Y:S01]  /*11a0*/  UMOV UR18, UR19 ;  /* 0x0000001300127c82 */ /* 0x000fe20008000000 */
[----:B------:R-:W-:Y:S02]  /*11b0*/  @UP0 USHF.R.U32.HI UR5, URZ, UR4, UR10 ;  /* 0x00000004ff050299 */ /* 0x000fe4000801160a */
[----:B------:R-:W-:Y:S02]  /*11c0*/  UIMAD.WIDE.U32 UR20, UR45, UR15, URZ ;  /* 0x0000000f2d1472a5 */ /* 0x000fe4000f8e00ff */
[----:B------:R-:W-:-:S02]  /*11d0*/  UIMAD.WIDE.U32 UR10, UR5, UR8, URZ ;  /* 0x00000008050a72a5 */ /* 0x000fc4000f8e00ff */
[----:B------:R-:W-:Y:S02]  /*11e0*/  @UP1 USHF.R.U32.HI UR6, URZ, UR13, UR18 ;  /* 0x0000000dff061299 */ /* 0x000fe40008011612 */
[----:B------:R-:W-:Y:S02]  /*11f0*/  UIMAD.WIDE.U32 UR16, UR46, UR12, URZ ;  /* 0x0000000c2e1072a5 */ /* 0x000fe4000f8e00ff */
[----:B------:R-:W-:Y:S01]  /*1200*/  UIMAD.WIDE.U32 UR18, UR6, UR8, URZ ;  /* 0x00000008061272a5 */ /* 0x000fe2000f8e00ff */
[----:B------:R-:W-:Y:S01]  /*1210*/  UMOV UR20, UR21 ;  /* 0x0000001500147c82 */ /* 0x000fe20008000000 */
[----:B------:R-:W-:Y:S01]  /*1220*/  UMOV UR10, UR11 ;  /* 0x0000000b000a7c82 */ /* 0x000fe20008000000 */
[----:B------:R-:W-:Y:S02]  /*1230*/  USHF.R.U32.HI UR20, URZ, UR4, UR20 ;  /* 0x00000004ff147299 */ /* 0x000fe40008011614 */
[----:B------:R-:W-:Y:S02]  /*1240*/  @UP2 USHF.R.U32.HI UR5, URZ, UR9, UR10 ;  /* 0x00000009ff052299 */ /* 0x000fe4000801160a */
[----:B------:R-:W-:Y:S01]  /*1250*/  UMOV UR7, UR19 ;  /* 0x0000001300077c82 */ /* 0x000fe20008000000 */
[----:B------:R-:W-:Y:S01]  /*1260*/  UMOV UR16, UR17 ;  /* 0x0000001100107c82 */ /* 0x000fe20008000000 */
[----:B------:R-:W-:-:S02]  /*1270*/  @UP2 USHF.R.U32.HI UR6, URZ, UR9, UR7 ;  /* 0x00000009ff062299 */ /* 0x000fc40008011607 */
[----:B------:R-:W-:Y:S02]  /*1280*/  USHF.R.U32.HI UR13, URZ, UR13, UR16 ;  /* 0x0000000dff0d7299 */ /* 0x000fe40008011610 */
[----:B------:R-:W-:Y:S02]  /*1290*/  USEL UR4, UR45, UR20, !UP0 ;  /* 0x000000142d047287 */ /* 0x000fe4000c000000 */
[----:B------:R-:W-:Y:S02]  /*12a0*/  UIMAD UR7, UR5, UR23, URZ ;  /* 0x00000017050772a4 */ /* 0x000fe4000f8e02ff */
[----:B------:R-:W-:Y:S02]  /*12b0*/  USEL UR5, UR46, UR13, !UP1 ;  /* 0x0000000d2e057287 */ /* 0x000fe4000c800000 */
[----:B------:R-:W-:Y:S02]  /*12c0*/  UIMAD UR12, UR6, UR23, URZ ;  /* 0x00000017060c72a4 */ /* 0x000fe4000f8e02ff */
[----:B------:R-:W-:-:S02]  /*12d0*/  UISETP.GE.AND UP0, UPT, UR4, UR7, UPT ;  /* 0x000000070400728c */ /* 0x000fc4000bf06270 */
[----:B------:R-:W-:Y:S02]  /*12e0*/  UIMAD.WIDE.U32 UR10, UR4, UR8, URZ ;  /* 0x00000008040a72a5 */ /* 0x000fe4000f8e00ff */
[----:B------:R-:W-:Y:S02]  /*12f0*/  UISETP.GE.OR UP0, UPT, UR5, UR12, UP0 ;  /* 0x0000000c0500728c */ /* 0x000fe40008706670 */
[----:B------:R-:W-:Y:S02]  /*1300*/  UIMAD.WIDE.U32 UR12, UR5, UR8, URZ ;  /* 0x00000008050c72a5 */ /* 0x000fe4000f8e00ff */
[----:B------:R-:W-:Y:S01]  /*1310*/  UIADD3 UR10, UPT, UPT, -UR4, URZ, URZ ;  /* 0x000000ff040a7290 */ /* 0x000fe2000fffe1ff */
[----:B------:R-:W-:Y:S01]  /*1320*/  UMOV UR8, UR11 ;  /* 0x0000000b00087c82 */ /* 0x000fe20008000000 */
[----:B------:R-:W-:Y:S02]  /*1330*/  UIADD3 UR11, UPT, UPT, -UR5, URZ, URZ ;  /* 0x000000ff050b7290 */ /* 0x000fe4000fffe1ff */
[----:B------:R-:W-:-:S03]  /*1340*/  USHF.R.U32.HI UR8, URZ, UR9, UR8 ;  /* 0x00000009ff087299 */ /* 0x000fc60008011608 */
[----:B------:R-:W-:Y:S01]  /*1350*/  @!UP0 UMOV UR7, UR13 ;  /* 0x0000000d00078c82 */ /* 0x000fe20008000000 */
[----:B------:R-:W-:Y:S02]  /*1360*/  UIMAD UR45, UR14, UR10, UR45 ;  /* 0x0000000a0e2d72a4 */ /* 0x000fe4000f8e022d */
[----:B------:R-:W-:Y:S02]  /*1370*/  USEL UR8, UR4, UR8, !UP2 ;  /* 0x0000000804087287 */ /* 0x000fe4000d000000 */
[----:B------:R-:W-:Y:S02]  /*1380*/  @!UP0 USHF.R.U32.HI UR7, URZ, UR9, UR7 ;  /* 0x00000009ff078299 */ /* 0x000fe40008011607 */
[----:B------:R-:W-:Y:S02]  /*1390*/  UIADD3 UR9, UPT, UPT, -UR8, URZ, URZ ;  /* 0x000000ff08097290 */ /* 0x000fe4000fffe1ff */
[----:B------:R-:W-:Y:S02]  /*13a0*/  @!UP0 USEL UR7, UR5, UR7, !UP2 ;  /* 0x0000000705078287 */ /* 0x000fe4000d000000 */
[----:B------:R-:W-:-:S02]  /*13b0*/  UIMAD UR9, UR23, UR9, UR4 ;  /* 0x00000009170972a4 */ /* 0x000fc4000f8e0204 */
[----:B------:R-:W-:Y:S02]  /*13c0*/  @!UP0 UIADD3 UR8, UPT, UPT, UR8, -UR7, URZ ;  /* 0x8000000708088290 */ /* 0x000fe4000fffe0ff */
[----:B------:R-:W-:Y:S02]  /*13d0*/  @!UP0 UIMAD UR6, UR9, UR6, UR7 ;  /* 0x00000006090682a4 */ /* 0x000fe4000f8e0207 */
[----:B------:R-:W-:Y:S02]  /*13e0*/  @!UP0 UIMAD UR4, UR8, UR23, UR5 ;  /* 0x00000017080482a4 */ /* 0x000fe4000f8e0205 */
[----:B------:R-:W-:Y:S02]  /*13f0*/  UIMAD UR46, UR25, UR11, UR46 ;  /* 0x0000000b192e72a4 */ /* 0x000fe4000f8e022e */
[----:B------:R-:W-:Y:S01]  /*1400*/  UIMAD UR45, UR4, UR14, UR45 ;  /* 0x0000000e042d72a4 */ /* 0x000fe2000f8e022d */
[----:B------:R-:W-:Y:S02]  /*1410*/  @!UP0 UMOV UR5, UR6 ;  /* 0x0000000600058c82 */ /* 0x000fe40008000000 */
[----:B------:R-:W-:-:S12]  /*1420*/  UIMAD UR46, UR5, UR25, UR46 ;  /* 0x00000019052e72a4 */ /* 0x000fd8000f8e022e */
.L_x_18:
[----:B------:R-:W-:Y:S02]  /*1430*/  UISETP.NE.AND UP1, UPT, UR26, 0x1, UPT ;  /* 0x000000011a00788c */ /* 0x000fe4000bf25270 */
[----:B------:R-:W-:Y:S02]  /*1440*/  UISETP.NE.AND UP0, UPT, UR22, 0x2, UPT ;  /* 0x000000021600788c */ /* 0x000fe4000bf05270 */
[----:B------:R-:W-:-:S05]  /*1450*/  ULOP3.LUT UR21, UR24, 0x1000, URZ, 0xc0, !UPT ;  /* 0x0000100018157892 */ /* 0x000fca000f8ec0ff */
[----:B------:R-:W-:Y:S07]  /*1460*/  BRA.U UP1, `(.L_x_19) ;  /* 0x0000000101447547 */ /* 0x000fee000b800000 */
[----:B------:R-:W1:Y:S01]  /*1470*/  LDCU.128 UR8, c[0x0][0xb10] ;  /* 0x00016200ff0877ac */ /* 0x000e620008000c00 */
[----:B------:R-:W2:Y:S01]  /*1480*/  LDCU UR12, c[0x0][0xb0c] ;  /* 0x00016180ff0c77ac */ /* 0x000ea20008000800 */
[----:B------:R-:W3:Y:S01]  /*1490*/  LDCU UR13, c[0x0][0xb20] ;  /* 0x00016400ff0d77ac */ /* 0x000ee20008000800 */
[----:B-1----:R-:W-:Y:S02]  /*14a0*/  UIMAD.WIDE.U32 UR6, UR46, UR8, URZ ;  /* 0x000000082e0672a5 */ /* 0x002fe4000f8e00ff */
[----:B------:R-:W-:Y:S02]  /*14b0*/  UIMAD.WIDE.U32 UR4, UR45, UR11, URZ ;  /* 0x0000000b2d0472a5 */ /* 0x000fe4000f8e00ff */
[----:B--2---:R-:W-:Y:S02]  /*14c0*/  UISETP.NE.AND UP2, UPT, UR12, 0x1, UPT ;  /* 0x000000010c00788c */ /* 0x004fe4000bf45270 */
[----:B------:R-:W-:Y:S01]  /*14d0*/  UISETP.NE.AND UP1, UPT, UR10, 0x1, UPT ;  /* 0x000000010a00788c */ /* 0x000fe2000bf25270 */
[----:B------:R-:W-:-:S02]  /*14e0*/  UMOV UR6, UR7 ;  /* 0x0000000700067c82 */ /* 0x000fc40008000000 */
[----:B------:R-:W-:Y:S01]  /*14f0*/  UMOV UR4, UR5 ;  /* 0x0000000500047c82 */ /* 0x000fe20008000000 */
[----:B------:R-:W-:Y:S02]  /*1500*/  USHF.R.U32.HI UR6, URZ, UR9, UR6 ;  /* 0x00000009ff067299 */ /* 0x000fe40008011606 */
[----:B---3--:R-:W-:Y:S02]  /*1510*/  USHF.R.U32.HI UR4, URZ, UR13, UR4 ;  /* 0x0000000dff047299 */ /* 0x008fe40008011604 */
[----:B------:R-:W-:Y:S02]  /*1520*/  USEL UR5, UR46, UR6, !UP2 ;  /* 0x000000062e057287 */ /* 0x000fe4000d000000 */
[----:B------:R-:W-:-:S04]  /*1530*/  USEL UR4, UR45, UR4, !UP1 ;  /* 0x000000042d047287 */ /* 0x000fc8000c800000 */
[----:B------:R-:W-:Y:S02]  /*1540*/  UIADD3 UR6, UPT, UPT, UR5, -UR4, URZ ;  /* 0x8000000405067290 */ /* 0x000fe4000fffe0ff */
[----:B------:R-:W-:Y:S02]  /*1550*/  UIADD3 UR4, UPT, UPT, -UR5, UR4, URZ ;  /* 0x0000000405047290 */ /* 0x000fe4000fffe1ff */
[----:B------:R-:W-:Y:S02]  /*1560*/  UIMAD UR45, UR6, UR10, UR45 ;  /* 0x0000000a062d72a4 */ /* 0x000fe4000f8e022d */
[----:B------:R-:W-:-:S12]  /*1570*/  UIMAD UR46, UR4, UR12, UR46 ;  /* 0x0000000c042e72a4 */ /* 0x000fd8000f8e022e */
.L_x_19:
[----:B------:R-:W-:Y:S05]  /*1580*/  BRA.U !UP5, `(.L_x_20) ;  /* 0x000000010d0c7547 */ /* 0x000fea000b800000 */
[----:B------:R-:W-:Y:S01]  /*1590*/  UCGABAR_WAIT ;  /* 0x0000000000007dc7 */ /* 0x000fe20008000000 */
[----:B------:R-:W-:Y:S01]  /*15a0*/  CCTL.IVALL ;  /* 0x00000000ff00798f */ /* 0x000fe20002000000 */
[----:B------:R-:W-:Y:S05]  /*15b0*/  BRA `(.L_x_21) ;  /* 0x0000000000047947 */ /* 0x000fea0003800000 */
.L_x_20:
[----:B------:R-:W-:Y:S06]  /*15c0*/  BAR.SYNC.DEFER_BLOCKING 0x0 ;  /* 0x0000000000007b1d */ /* 0x000fec0000010000 */
.L_x_21:
[----:B------:R-:W-:Y:S05]  /*15d0*/  BRA.U UP0, `(.L_x_22) ;  /* 0x0000001100e07547 */ /* 0x000fea000b800000 */
[----:B------:R-:W1:Y:S01]  /*15e0*/  LDCU UR6, c[0x0][0x38c] ;  /* 0x00007180ff0677ac */ /* 0x000e620008000800 */
[----:B------:R-:W-:Y:S01]  /*15f0*/  PLOP3.LUT P1, PT, PT, PT, UP3, 0x80, 0x8 ;  /* 0x000000000008781c */ /* 0x000fe20003f2f038 */
[----:B------:R-:W-:Y:S01]  /*1600*/  IMAD.MOV.U32 R12, RZ, RZ, 0x1 ;  /* 0x00000001ff0c7424 */ /* 0x000fe200078e00ff */
[----:B------:R-:W-:Y:S01]  /*1610*/  ISETP.EQ.OR P2, PT, R0, RZ, P3 ;  /* 0x000000ff0000720c */ /* 0x000fe20001f42670 */
[----:B------:R-:W-:Y:S01]  /*1620*/  UISETP.NE.AND UP1, UPT, UR22, URZ, UPT ;  /* 0x000000ff1600728c */ /* 0x000fe2000bf25270 */
[----:B------:R-:W-:Y:S02]  /*1630*/  PLOP3.LUT P1, PT, P1, PT, PT, 0x8, 0x80 ;  /* 0x000000000080781c */ /* 0x000fe40000f2e170 */
[----:B------:R-:W-:Y:S01]  /*1640*/  CS2R R10, SRZ ;  /* 0x00000000000a7805 */ /* 0x000fe2000001ff00 */
[----:B------:R-:W-:Y:S01]  /*1650*/  IMAD.MOV.U32 R9, RZ, RZ, RZ ;  /* 0x000000ffff097224 */ /* 0x000fe200078e00ff */
[----:B------:R-:W2:Y:S01]  /*1660*/  LDCU UR39, c[0x0][0x370] ;  /* 0x00006e00ff2777ac */ /* 0x000ea20008000800 */
[----:B------:R-:W-:Y:S01]  /*1670*/  IMAD.MOV.U32 R8, RZ, RZ, 0x1 ;  /* 0x00000001ff087424 */ /* 0x000fe200078e00ff */
[----:B------:R-:W3:Y:S01]  /*1680*/  LDCU.64 UR28, c[0x0][0x348] ;  /* 0x00006900ff1c77ac */ /* 0x000ee20008000a00 */
[----:B------:R-:W-:-:S02]  /*1690*/  USHF.R.U32.HI UR44, URZ, 0x7, UR21 ;  /* 0x00000007ff2c7899 */ /* 0x000fc40008011615 */
[----:B-1----:R-:W-:Y:S02]  /*16a0*/  UIADD3 UR5, UPT, UPT, UR6, 0x7f, URZ ;  /* 0x0000007f06057890 */ /* 0x002fe4000fffe0ff */
[----:B------:R-:W-:Y:S02]  /*16b0*/  UIADD3 UR47, UPT, UPT, UR6, 0xfe, URZ ;  /* 0x000000fe062f7890 */ /* 0x000fe4000fffe0ff */
[----:B------:R-:W-:Y:S01]  /*16c0*/  USHF.R.S32.HI UR4, URZ, 0x1f, UR5 ;  /* 0x0000001fff047899 */ /* 0x000fe20008011405 */
[----:B------:R-:W1:Y:S03]  /*16d0*/  LDCU UR38, c[0x0][0x374] ;  /* 0x00006e80ff2677ac */ /* 0x000e660008000800 */
[----:B------:R-:W-:Y:S02]  /*16e0*/  ULEA.HI UR4, UR4, UR5, URZ, 0x7 ;  /* 0x0000000504047291 */ /* 0x000fe4000f8f38ff */
[----:B------:R-:W-:-:S02]  /*16f0*/  USEL UR25, UR34, 0x2, UP1 ;  /* 0x0000000222197887 */ /* 0x000fc40008800000 */
[----:B------:R-:W-:Y:S02]  /*1700*/  USHF.R.S32.HI UR42, URZ, 0x7, UR4 ;  /* 0x00000007ff2a7899 */ /* 0x000fe40008011404 */
[----:B------:R-:W-:Y:S02]  /*1710*/  UIADD3 UR4, UPT, UPT, UR6, -0x1, URZ ;  /* 0xffffffff06047890 */ /* 0x000fe4000fffe0ff */
[----:B------:R-:W-:Y:S02]  /*1720*/  UISETP.LT.U32.AND UP0, UPT, UR42, 0x5, UPT ;  /* 0x000000052a00788c */ /* 0x000fe4000bf01070 */
[----:B------:R-:W-:Y:S02]  /*1730*/  UISETP.GE.U32.AND UP2, UPT, UR4, -0xff, UPT ;  /* 0xffffff010400788c */ /* 0x000fe4000bf46070 */
[----:B------:R-:W-:Y:S01]  /*1740*/  USEL UR41, UR42, 0x5, UP0 ;  /* 0x000000052a297887 */ /* 0x000fe20008000000 */
[----:B------:R-:W-:-:S03]  /*1750*/  UMOV UR5, URZ ;  /* 0x000000ff00057c82 */ /* 0x000fc60008000000 */
[----:B------:R-:W-:Y:S02]  /*1760*/  UIADD3 UR24, UPT, UPT, UR41, -0x1, URZ ;  /* 0xffffffff29187890 */ /* 0x000fe4000fffe0ff */
[----:B------:R-:W-:-:S03]  /*1770*/  UIADD3 UR43, UPT, UPT, UR42, -UR41, URZ ;  /* 0x800000292a2b7290 */ /* 0x000fc6000fffe0ff */
[----:B------:R-:W-:-:S04]  /*1780*/  @UP2 UIADD3 UR24, UPT, UPT, UR41, URZ, URZ ;  /* 0x000000ff29182290 */ /* 0x000fc8000fffe0ff */
[----:B-123--:R-:W-:-:S12]  /*1790*/  UIADD3 UR24, UPT, UPT, UR24, 0x1, URZ ;  /* 0x0000000118187890 */ /* 0x00efd8000fffe0ff */
.L_x_42:
[----:B------:R-:W-:Y:S01]  /*17a0*/  UISETP.NE.AND UP0, UPT, UR48, URZ, UPT ;  /* 0x000000ff3000728c */ /* 0x000fe2000bf05270 */
[----:B------:R-:W1:Y:S08]  /*17b0*/  S2UR UR48, SR_CgaCtaId ;  /* 0x00000000003079c3 */ /* 0x000e700000008800 */
[----:B------:R-:W-:Y:S05]  /*17c0*/  BRA.U UP0, `(.L_x_23) ;  /* 0x0000000100347547 */ /* 0x000fea000b800000 */
[----:B------:R-:W2:Y:S01]  /*17d0*/  S2R R0, SR_CgaCtaId ;  /* 0x0000000000007919 */ /* 0x000ea20000008800 */
[----:B------:R-:W-:-:S04]  /*17e0*/  MOV R2, 0x400 ;  /* 0x0000040000027802 */ /* 0x000fc80000000f00 */
[----:B--2---:R-:W-:Y:S02]  /*17f0*/  LEA R0, R0, R2, 0x18 ;  /* 0x0000000200007211 */ /* 0x004fe400078ec0ff */
[----:B------:R-:W-:-:S03]  /*1800*/  SHF.L.U32 R2, R8, 0x1f, RZ ;  /* 0x0000001f08027819 */ /* 0x000fc600000006ff */
[----:B------:R-:W-:-:S04]  /*1810*/  IMAD R0, R9, 0x8, R0 ;  /* 0x0000000809007824 */ /* 0x000fc800078e0200 */
[----:B------:R-:W2:Y:S02]  /*1820*/  SYNCS.PHASECHK.TRANS64.TRYWAIT P0, [R0+URZ+0xe0], R2 ;  /* 0x0000e002000075a7 */ /* 0x000ea400080011ff */
[----:B--2---:R-:W-:Y:S05]  /*1830*/  @!P0 BRA `(.L_x_24) ;  /* 0x00000050000c8947 */ /* 0x004fea0003800000 */
.L_x_103:
[----:B------:R-:W-:Y:S01]  /*1840*/  VIADD R9, R9, 0x1 ;  /* 0x0000000109097836 */ /* 0x000fe20000000000 */
[----:B------:R2:W-:Y:S04]  /*1850*/  SYNCS.ARRIVE.TRANS64.A1T0 RZ, [R0+URZ+0xd0], RZ ;  /* 0x0000d0ff00ff79a7 */ /* 0x0005e800081000ff */
[----:B------:R-:W-:-:S04]  /*1860*/  ISETP.NE.AND P0, PT, R9, 0x2, PT ;  /* 0x000000020900780c */ /* 0x000fc80003f05270 */
[----:B------:R-:W-:Y:S02]  /*1870*/  SEL R9, R9, RZ, P0 ;  /* 0x000000ff09097207 */ /* 0x000fe40000000000 */
[----:B--2---:R-:W-:-:S04]  /*1880*/  SEL R0, RZ, 0x1, P0 ;  /* 0x00000001ff007807 */ /* 0x004fc80000000000 */
[----:B------:R-:W-:-:S07]  /*1890*/  LOP3.LUT R8, R8, R0, RZ, 0x3c, !PT ;  /* 0x0000000008087212 */ /* 0x000fce00078e3cff */
.L_x_23:
[----:B------:R-:W-:Y:S01]  /*18a0*/  UMOV UR6, 0x400 ;  /* 0x0000040000067882 */ /* 0x000fe20000000000 */
[----:B------:R-:W-:Y:S01]  /*18b0*/  SHF.L.U32 R0, R12, 0x1f, RZ ;  /* 0x0000001f0c007819 */ /* 0x000fe200000006ff */
[----:B-1----:R-:W-:Y:S02]  /*18c0*/  ULEA UR6, UR48, UR6, 0x18 ;  /* 0x0000000630067291 */ /* 0x002fe4000f8ec0ff */
[----:B------:R-:W-:Y:S02]  /*18d0*/  UISETP.GE.U32.AND UP0, UPT, UR47, 0xff, UPT ;  /* 0x000000ff2f00788c */ /* 0x000fe4000bf06070 */
[----:B------:R-:W-:Y:S02]  /*18e0*/  ULEA UR4, UR5, UR6, 0x3 ;  /* 0x0000000605047291 */ /* 0x000fe4000f8e18ff */
[----:B------:R-:W-:Y:S02]  /*18f0*/  USHF.L.U32 UR11, UR45, 0x6, URZ ;  /* 0x000000062d0b7899 */ /* 0x000fe400080006ff */
[----:B------:R-:W-:Y:S01]  /*1900*/  ULEA UR35, UR46, UR44, 0x6 ;  /* 0x0000002c2e237291 */ /* 0x000fe2000f8e30ff */
[----:B------:R-:W-:-:S04]  /*1910*/  UMOV UR13, URZ ;  /* 0x000000ff000d7c82 */ /* 0x000fc80008000000 */
[----:B------:R1:W2:Y:S01]  /*1920*/  SYNCS.PHASECHK.TRANS64.TRYWAIT P0, [UR4+0x28], R0 ;  /* 0x00002800ff0075a7 */ /* 0x0002a20008001104 */
[----:B------:R-:W-:Y:S06]  /*1930*/  BRA.U !UP0, `(.L_x_25) ;  /* 0x0000000108bc7547 */ /* 0x000fec000b800000 */
[----:B------:R-:W-:Y:S01]  /*1940*/  UMOV UR7, URZ ;  /* 0x000000ff00077c82 */ /* 0x000fe20008000000 */
[----:B------:R-:W-:-:S05]  /*1950*/  UMOV UR4, UR5 ;  /* 0x0000000500047c82 */ /* 0x000fca0008000000 */
.L_x_31:
[----:B------:R-:W-:Y:S01]  /*1960*/  ULEA UR33, UR4, UR6, 0x3 ;  /* 0x0000000604217291 */ /* 0x000fe2000f8e18ff */
[----:B--2---:R-:W-:Y:S01]  /*1970*/  @!P3 MOV R2, 0x4000 ;  /* 0x000040000002b802 */ /* 0x004fe20000000f00 */
[----:B--2-4-:R-:W-:Y:S10]  /*1980*/  @P0 BRA `(.L_x_26) ;  /* 0x00000000000c0947 */ /* 0x014ff40003800000 */
[----:B------:R-:W-:-:S04]  /*1990*/  SHF.L.U32 R3, R12, 0x1f, RZ ;  /* 0x0000001f0c037819 */ /* 0x000fc800000006ff */
[----:B------:R-:W2:Y:S02]  /*19a0*/  SYNCS.PHASECHK.TRANS64.TRYWAIT P0, [UR33+0x28], R3 ;  /* 0x00002803ff0075a7 */ /* 0x000ea40008001121 */
[----:B--2---:R-:W-:Y:S05]  /*19b0*/  @!P0 BRA `(.L_x_27) ;  /* 0x0000004c00c08947 */ /* 0x004fea0003800000 */
.L_x_26:
[----:B------:R2:W-:Y:S01]  /*19c0*/  @!P3 SYNCS.ARRIVE.TRANS64 RZ, [UR33], R2 ;  /* 0x00000002ffffb9a7 */ /* 0x0005e20008000021 */
[----:B------:R-:W-:-:S04]  /*19d0*/  ULOP3.LUT UR5, UR25, 0x2, URZ, 0xfc, !UPT ;  /* 0x0000000219057892 */ /* 0x000fc8000f8efcff */
[----:B------:R-:W-:-:S09]  /*19e0*/  UISETP.NE.AND UP0, UPT, UR5, 0x2, UPT ;  /* 0x000000020500788c */ /* 0x000fd2000bf05270 */
[----:B------:R-:W-:Y:S05]  /*19f0*/  BRA.U UP0, `(.L_x_28) ;  /* 0x0000000100047547 */ /* 0x000fea000b800000 */
[----:B------:R-:W-:Y:S05]  /*1a00*/  BPT.TRAP 0x1 ;  /* 0x000000040000795c */ /* 0x000fea0000300000 */
.L_x_28:
[----:B------:R-:W-:Y:S04]  /*1a10*/  BSSY.RECONVERGENT B0, `(.L_x_29) ;  /* 0x0000003000007945 */ /* 0x000fe80003800200 */
[----:B------:R-:W-:Y:S05]  /*1a20*/  @P2 BRA `(.L_x_30) ;  /* 0x0000000000042947 */ /* 0x000fea0003800000 */
[----:B------:R-:W-:Y:S05]  /*1a30*/  BPT.TRAP 0x1 ;  /* 0x000000040000795c */ /* 0x000fea0000300000 */
.L_x_30:
[----:B------:R-:W-:Y:S05]  /*1a40*/  BSYNC.RECONVERGENT B0 ;  /* 0x0000000000007941 */ /* 0x000fea0003800200 */
.L_x_29:
[----:B------:R-:W-:Y:S02]  /*1a50*/  UIADD3 UR5, UPT, UPT, UR4, 0x1, URZ ;  /* 0x0000000104057890 */ /* 0x000fe4000fffe0ff */
[----:B------:R-:W-:Y:S02]  /*1a60*/  UIADD3 UR16, UP1, UPT, UR28, 0x80, URZ ;  /* 0x000000801c107890 */ /* 0x000fe4000ff3e0ff */
[----:B------:R-:W-:Y:S02]  /*1a70*/  UISETP.NE.AND UP0, UPT, UR5, 0x5, UPT ;  /* 0x000000050500788c */ /* 0x000fe4000bf05270 */
[----:B------:R-:W-:Y:S02]  /*1a80*/  USHF.L.U32 UR34, UR7, 0x7, URZ ;  /* 0x0000000707227899 */ /* 0x000fe400080006ff */
[----:B------:R-:W-:Y:S02]  /*1a90*/  USEL UR9, URZ, 0x1, UP0 ;  /* 0x00000001ff097887 */ /* 0x000fe40008000000 */
[----:B------:R-:W-:-:S02]  /*1aa0*/  USEL UR5, UR5, URZ, UP0 ;  /* 0x000000ff05057287 */ /* 0x000fc40008000000 */
[----:B------:R-:W-:Y:S02]  /*1ab0*/  UIADD3 UR14, UP0, UPT, UR28, 0x180, URZ ;  /* 0x000001801c0e7890 */ /* 0x000fe4000ff1e0ff */
[----:B------:R-:W-:Y:S01]  /*1ac0*/  ULEA UR8, UR5, UR6, 0x3 ;  /* 0x0000000605087291 */ /* 0x000fe2000f8e18ff */
[----:B------:R-:W-:Y:S01]  /*1ad0*/  LOP3.LUT R12, R12, UR9, RZ, 0x3c, !PT ;  /* 0x000000090c0c7c12 */ /* 0x000fe2000f8e3cff */
[----:B------:R-:W-:Y:S02]  /*1ae0*/  UIADD3.X UR17, UPT, UPT, URZ, UR29, URZ, UP1, !UPT ;  /* 0x0000001dff117290 */ /* 0x000fe40008ffe4ff */
[----:B------:R-:W-:Y:S01]  /*1af0*/  UIADD3.X UR15, UPT, UPT, URZ, UR29, URZ, UP0, !UPT ;  /* 0x0000001dff0f7290 */ /* 0x000fe200087fe4ff */
[----:B-1----:R-:W-:Y:S01]  /*1b00*/  SHF.L.U32 R0, R12, 0x1f, RZ ;  /* 0x0000001f0c007819 */ /* 0x002fe200000006ff */
[----:B------:R-:W-:Y:S01]  /*1b10*/  UMOV UR18, 0x0 ;  /* 0x0000000000127882 */ /* 0x000fe20000000000 */
[----:B------:R-:W-:Y:S01]  /*1b20*/  UMOV UR19, 0x10000000 ;  /* 0x1000000000137882 */ /* 0x000fe20000000000 */
[----:B------:R-:W-:Y:S01]  /*1b30*/  UMOV UR12, UR36 ;  /* 0x00000024000c7c82 */ /* 0x000fe20008000000 */
[----:B------:R3:W4:Y:S01]  /*1b40*/  SYNCS.PHASECHK.TRANS64.TRYWAIT P0, [UR8+0x28], R0 ;  /* 0x00002800ff0075a7 */ /* 0x0007220008001108 */
[----:B------:R-:W-:Y:S01]  /*1b50*/  USHF.L.U32 UR8, UR4, 0xd, URZ ;  /* 0x0000000d04087899 */ /* 0x000fe200080006ff */
[----:B------:R-:W-:-:S02]  /*1b60*/  UMOV UR9, UR33 ;  /* 0x0000002100097c82 */ /* 0x000fc40008000000 */
[----:B------:R-:W-:Y:S01]  /*1b70*/  UMOV UR4, 0x30000 ;  /* 0x0003000000047882 */ /* 0x000fe20000000000 */
[----:B------:R-:W-:Y:S02]  /*1b80*/  ULOP3.LUT UR32, UR8, UR21, URZ, 0xfc, !UPT ;  /* 0x0000001508207292 */ /* 0x000fe4000f8efcff */
[----:B------:R-:W-:Y:S02]  /*1b90*/  UIADD3 UR8, UPT, UPT, UR6, 0xc400, UR8 ;  /* 0x0000c40006087890 */ /* 0x000fe4000fffe008 */
[----:B------:R-:W-:Y:S01]  /*1ba0*/  UIADD3 UR32, UPT, UPT, UR6, 0x2400, UR32 ;  /* 0x0000240006207890 */ /* 0x000fe2000fffe020 */
[----:B------:R-:W-:Y:S01]  /*1bb0*/  UMOV UR10, UR34 ;  /* 0x00000022000a7c82 */ /* 0x000fe20008000000 */
[----:B------:R-:W-:Y:S01]  /*1bc0*/  UIADD3 UR7, UPT, UPT, UR7, 0x1, URZ ;  /* 0x0000000107077890 */ /* 0x000fe2000fffe0ff */
[----:B------:R-:W-:-:S03]  /*1bd0*/  UMOV UR13, UR24 ;  /* 0x00000018000d7c82 */ /* 0x000fc60008000000 */
[----:B------:R-:W-:-:S03]  /*1be0*/  UISETP.NE.AND UP0, UPT, UR7, UR24, UPT ;  /* 0x000000180700728c */ /* 0x000fc6000bf05270 */
[----:B------:R1:W-:Y:S01]  /*1bf0*/  UTMALDG.3D.MULTICAST [UR32], [UR16], UR4, desc[UR18] ;  /* 0x00001220100073b4 */ /* 0x0003e20008011804 */
[----:B------:R3:W-:Y:S01]  /*1c00*/  UTMALDG.3D [UR8], [UR14], desc[UR18] ;  /* 0x000012080e0075b4 */ /* 0x0007e20008011000 */
[----:B-1----:R-:W-:-:S04]  /*1c10*/  UMOV UR4, UR5 ;  /* 0x0000000500047c82 */ /* 0x002fc80008000000 */
[----:B---3--:R-:W-:Y:S05]  /*1c20*/  BRA.U UP0, `(.L_x_31) ;  /* 0xfffffffd004c7547 */ /* 0x008fea000b83ffff */
.L_x_25:
[----:B------:R-:W-:Y:S01]  /*1c30*/  ULEA UR4, UR5, UR6, 0x3 ;  /* 0x0000000605047291 */ /* 0x000fe2000f8e18ff */
[----:B-1----:R-:W-:Y:S01]  /*1c40*/  SHF.L.U32 R0, R12, 0x1f, RZ ;  /* 0x0000001f0c007819 */ /* 0x002fe200000006ff */
[----:B------:R-:W-:Y:S01]  /*1c50*/  @!P1 SYNCS.ARRIVE.TRANS64.A1T0 RZ, [UR6+0x68], RZ ;  /* 0x000068ffffff99a7 */ /* 0x000fe20008100006 */
[----:B------:R-:W-:-:S06]  /*1c60*/  UISETP.GT.AND UP0, UPT, UR42, UR41, UPT ;  /* 0x000000292a00728c */ /* 0x000fcc000bf04270 */
[----:B--2-4-:R1:W2:Y:S03]  /*1c70*/  SYNCS.PHASECHK.TRANS64.TRYWAIT P0, [UR4+0x28], R0 ;  /* 0x00002800ff0075a7 */ /* 0x0142a60008001104 */
[----:B------:R-:W-:Y:S05]  /*1c80*/  BRA.U !UP0, `(.L_x_32) ;  /* 0x0000000108c07547 */ /* 0x000fea000b800000 */
[----:B------:R-:W-:Y:S01]  /*1c90*/  UIADD3 UR26, UPT, UPT, UR43, UR13, URZ ;  /* 0x0000000d2b1a7290 */ /* 0x000fe2000fffe0ff */
[----:B------:R-:W-:-:S11]  /*1ca0*/  UMOV UR4, UR5 ;  /* 0x0000000500047c82 */ /* 0x000fd60008000000 */
.L_x_38:
[----:B------:R-:W-:Y:S01]  /*1cb0*/  ULEA UR17, UR4, UR6, 0x3 ;  /* 0x0000000604117291 */ /* 0x000fe2000f8e18ff */
[----:B--2---:R-:W-:Y:S01]  /*1cc0*/  @!P3 MOV R2, 0x4000 ;  /* 0x000040000002b802 */ /* 0x004fe20000000f00 */
[----:B--2-4-:R-:W-:Y:S10]  /*1cd0*/  @P0 BRA `(.L_x_33) ;  /* 0x00000000000c0947 */ /* 0x014ff40003800000 */
[----:B------:R-:W-:-:S04]  /*1ce0*/  SHF.L.U32 R3, R12, 0x1f, RZ ;  /* 0x0000001f0c037819 */ /* 0x000fc800000006ff */
[----:B------:R-:W2:Y:S02]  /*1cf0*/  SYNCS.PHASECHK.TRANS64.TRYWAIT P0, [UR17+0x28], R3 ;  /* 0x00002803ff0075a7 */ /* 0x000ea40008001111 */
[----:B--2---:R-:W-:Y:S05]  /*1d00*/  @!P0 BRA `(.L_x_34) ;  /* 0x0000004c00048947 */ /* 0x004fea0003800000 */
.L_x_33:
[----:B------:R2:W-:Y:S01]  /*1d10*/  @!P3 SYNCS.ARRIVE.TRANS64 RZ, [UR17], R2 ;  /* 0x00000002ffffb9a7 */ /* 0x0005e20008000011 */
[----:B------:R-:W-:-:S04]  /*1d20*/  ULOP3.LUT UR5, UR25, 0x2, URZ, 0xfc, !UPT ;  /* 0x0000000219057892 */ /* 0x000fc8000f8efcff */
[----:B------:R-:W-:-:S09]  /*1d30*/  UISETP.NE.AND UP0, UPT, UR5, 0x2, UPT ;  /* 0x000000020500788c */ /* 0x000fd2000bf05270 */
[----:B------:R-:W-:Y:S05]  /*1d40*/  BRA.U UP0, `(.L_x_35) ;  /* 0x0000000100047547 */ /* 0x000fea000b800000 */
[----:B------:R-:W-:Y:S05]  /*1d50*/  BPT.TRAP 0x1 ;  /* 0x000000040000795c */ /* 0x000fea0000300000 */
.L_x_35:
[----:B------:R-:W-:Y:S04]  /*1d60*/  BSSY.RECONVERGENT B0, `(.L_x_36) ;  /* 0x0000003000007945 */ /* 0x000fe80003800200 */
[----:B------:R-:W-:Y:S05]  /*1d70*/  @P2 BRA `(.L_x_37) ;  /* 0x0000000000042947 */ /* 0x000fea0003800000 */
[----:B------:R-:W-:Y:S05]  /*1d80*/  BPT.TRAP 0x1 ;  /* 0x000000040000795c */ /* 0x000fea0000300000 */
.L_x_37:
[----:B------:R-:W-:Y:S05]  /*1d90*/  BSYNC.RECONVERGENT B0 ;  /* 0x0000000000007941 */ /* 0x000fea0003800200 */
.L_x_36:
[----:B------:R-:W-:Y:S02]  /*1da0*/  UIADD3 UR5, UPT, UPT, UR4, 0x1, URZ ;  /* 0x0000000104057890 */ /* 0x000fe4000fffe0ff */
[----:B------:R-:W-:Y:S02]  /*1db0*/  UIADD3 UR14, UP1, UPT, UR28, 0x80, URZ ;  /* 0x000000801c0e7890 */ /* 0x000fe4000ff3e0ff */
[----:B------:R-:W-:Y:S02]  /*1dc0*/  UISETP.NE.AND UP0, UPT, UR5, 0x5, UPT ;  /* 0x000000050500788c */ /* 0x000fe4000bf05270 */
[----:B------:R-:W-:Y:S02]  /*1dd0*/  USHF.L.U32 UR18, UR13, 0x7, URZ ;  /* 0x000000070d127899 */ /* 0x000fe400080006ff */
[----:B------:R-:W-:Y:S02]  /*1de0*/  USEL UR8, URZ, 0x1, UP0 ;  /* 0x00000001ff087887 */ /* 0x000fe40008000000 */
[----:B------:R-:W-:-:S02]  /*1df0*/  USEL UR5, UR5, URZ, UP0 ;  /* 0x000000ff05057287 */ /* 0x000fc40008000000 */
[----:B------:R-:W-:Y:S02]  /*1e00*/  UIADD3 UR22, UP0, UPT, UR28, 0x180, URZ ;  /* 0x000001801c167890 */ /* 0x000fe4000ff1e0ff */
[----:B------:R-:W-:Y:S01]  /*1e10*/  LOP3.LUT R12, R12, UR8, RZ, 0x3c, !PT ;  /* 0x000000080c0c7c12 */ /* 0x000fe2000f8e3cff */
[----:B------:R-:W-:Y:S02]  /*1e20*/  USHF.L.U32 UR8, UR4, 0xd, URZ ;  /* 0x0000000d04087899 */ /* 0x000fe400080006ff */
[----:B------:R-:W-:Y:S01]  /*1e30*/  ULEA UR7, UR5, UR6, 0x3 ;  /* 0x0000000605077291 */ /* 0x000fe2000f8e18ff */
[----:B-1----:R-:W-:Y:S01]  /*1e40*/  SHF.L.U32 R0, R12, 0x1f, RZ ;  /* 0x0000001f0c007819 */ /* 0x002fe200000006ff */
[----:B------:R-:W-:Y:S02]  /*1e50*/  ULOP3.LUT UR16, UR8, UR21, URZ, 0xfc, !UPT ;  /* 0x0000001508107292 */ /* 0x000fe4000f8efcff */
[----:B------:R-:W-:Y:S02]  /*1e60*/  UIADD3.X UR15, UPT, UPT, URZ, UR29, URZ, UP1, !UPT ;  /* 0x0000001dff0f7290 */ /* 0x000fe40008ffe4ff */
[----:B------:R-:W-:-:S02]  /*1e70*/  UIADD3 UR16, UPT, UPT, UR6, 0x2400, UR16 ;  /* 0x0000240006107890 */ /* 0x000fc4000fffe010 */
[----:B------:R-:W-:Y:S01]  /*1e80*/  UIADD3 UR8, UPT, UPT, UR6, 0xc400, UR8 ;  /* 0x0000c40006087890 */ /* 0x000fe2000fffe008 */
[----:B------:R3:W4:Y:S01]  /*1e90*/  SYNCS.PHASECHK.TRANS64.TRYWAIT P0, [UR7+0x28], R0 ;  /* 0x00002800ff0075a7 */ /* 0x0007220008001107 */
[----:B------:R-:W-:Y:S01]  /*1ea0*/  UIADD3.X UR23, UPT, UPT, URZ, UR29, URZ, UP0, !UPT ;  /* 0x0000001dff177290 */ /* 0x000fe200087fe4ff */
[----:B------:R-:W-:Y:S01]  /*1eb0*/  UMOV UR4, 0x30000 ;  /* 0x0003000000047882 */ /* 0x000fe20000000000 */
[----:B------:R-:W-:Y:S01]  /*1ec0*/  UMOV UR30, 0x0 ;  /* 0x00000000001e7882 */ /* 0x000fe20000000000 */
[----:B------:R-:W-:Y:S01]  /*1ed0*/  UMOV UR31, 0x10000000 ;  /* 0x10000000001f7882 */ /* 0x000fe20000000000 */
[----:B------:R-:W-:Y:S01]  /*1ee0*/  UMOV UR19, UR35 ;  /* 0x0000002300137c82 */ /* 0x000fe20008000000 */
[----:B------:R-:W-:Y:S01]  /*1ef0*/  UMOV UR20, UR36 ;  /* 0x0000002400147c82 */ /* 0x000fe20008000000 */
[----:B------:R-:W-:Y:S01]  /*1f00*/  UMOV UR12, UR36 ;  /* 0x00000024000c7c82 */ /* 0x000fe20008000000 */
[----:B------:R-:W-:Y:S01]  /*1f10*/  UMOV UR9, UR17 ;  /* 0x0000001100097c82 */ /* 0x000fe20008000000 */
[----:B------:R-:W-:Y:S01]  /*1f20*/  UMOV UR10, UR18 ;  /* 0x00000012000a7c82 */ /* 0x000fe20008000000 */
[----:B------:R1:W-:Y:S01]  /*1f30*/  UTMALDG.3D.MULTICAST [UR16], [UR14], UR4, desc[UR30] ;  /* 0x00001e100e0073b4 */ /* 0x0003e20008011804 */
[----:B------:R-:W-:-:S04]  /*1f40*/  UIADD3 UR13, UPT, UPT, UR13, 0x1, URZ ;  /* 0x000000010d0d7890 */ /* 0x000fc8000fffe0ff */
[----:B------:R-:W-:Y:S01]  /*1f50*/  UISETP.NE.AND UP0, UPT, UR13, UR26, UPT ;  /* 0x0000001a0d00728c */ /* 0x000fe2000bf05270 */
[----:B------:R3:W-:Y:S01]  /*1f60*/  UTMALDG.3D [UR8], [UR22], desc[UR30] ;  /* 0x00001e08160075b4 */ /* 0x0007e20008011000 */
[----:B-1----:R-:W-:-:S07]  /*1f70*/  UMOV UR4, UR5 ;  /* 0x0000000500047c82 */ /* 0x002fce0008000000 */
[----:B---3--:R-:W-:Y:S05]  /*1f80*/  BRA.U UP0, `(.L_x_38) ;  /* 0xfffffffd00487547 */ /* 0x008fea000b83ffff */
.L_x_32:
[C---:B------:R-:W-:Y:S01]  /*1f90*/  LEA R3, R11.reuse, UR6, 0x3 ;  /* 0x000000060b037c11 */ /* 0x040fe2000f8e18ff */
[----:B------:R-:W-:Y:S01]  /*1fa0*/  NOP ;  /* 0x0000000000007918 */ /* 0x000fe20000000000 */
[----:B-1----:R-:W-:Y:S02]  /*1fb0*/  SHF.L.U32 R0, R10, 0x1f, RZ ;  /* 0x0000001f0a007819 */ /* 0x002fe400000006ff */
[----:B------:R-:W-:Y:S02]  /*1fc0*/  LEA R4, R11, UR6, 0x4 ;  /* 0x000000060b047c11 */ /* 0x000fe4000f8e20ff */
[----:B--2-4-:R-:W1:Y:S02]  /*1fd0*/  SYNCS.PHASECHK.TRANS64.TRYWAIT P0, [R3+URZ+0x70], R0 ;  /* 0x00007000030075a7 */ /* 0x014e6400080011ff */
[----:B-1----:R-:W-:Y:S05]  /*1fe0*/  @!P0 BRA `(.L_x_39) ;  /* 0x0000004800648947 */ /* 0x002fea0003800000 */
.L_x_106:
[----:B------:R-:W2:Y:S01]  /*1ff0*/  LDS.128 R4, [R4+0x100] ;  /* 0x0001000004047984 */ /* 0x000ea20000000c00 */
[----:B------:R-:W-:Y:S01]  /*2000*/  UISETP.GE.AND UP0, UPT, UR40, 0x1, UPT ;  /* 0x000000012800788c */ /* 0x000fe2000bf06270 */
[----:B------:R-:W-:Y:S01]  /*2010*/  @!PT LDS RZ, [RZ] ;  /* 0x00000000fffff984 */ /* 0x000fe20000000800 */
[----:B------:R-:W-:Y:S01]  /*2020*/  @!PT LDS RZ, [RZ] ;  /* 0x00000000fffff984 */ /* 0x000fe20000000800 */
[----:B------:R-:W-:Y:S01]  /*2030*/  @!PT LDS RZ, [RZ] ;  /* 0x00000000fffff984 */ /* 0x000fe20000000800 */
[----:B------:R-:W-:Y:S01]  /*2040*/  @!PT LDS RZ, [RZ] ;  /* 0x00000000fffff984 */ /* 0x000fe20000000800 */
[----:B------:R3:W-:Y:S06]  /*2050*/  MEMBAR.ALL.CTA ;  /* 0x0000000000007992 */ /* 0x0007ec0000008000 */
[----:B---3--:R-:W3:Y:S01]  /*2060*/  FENCE.VIEW.ASYNC.S ;  /* 0x00000000000073c6 */ /* 0x008ee20000000000 */
[----:B--2---:R-:W-:-:S13]  /*2070*/  LOP3.LUT P0, RZ, R6, 0x1, RZ, 0xc0, !PT ;  /* 0x0000000106ff7812 */ /* 0x004fda000780c0ff */
[----:B---3--:R-:W-:Y:S01]  /*2080*/  VOTEU.ANY UP1, P0 ;  /* 0x0000000000ff7886 */ /* 0x008fe20000020100 */
[----:B------:R-:W-:-:S13]  /*2090*/  PLOP3.LUT P0, PT, PT, PT, UP1, 0x80, 0x8 ;  /* 0x000000000008781c */ /* 0x000fda0003f0f018 */
[----:B-1----:R-:W-:Y:S02]  /*20a0*/  @P0 LOP3.LUT R0, R5, 0xffff, RZ, 0xc0, !PT ;  /* 0x0000ffff05000812 */ /* 0x002fe400078ec0ff */
[----:B------:R-:W-:Y:S02]  /*20b0*/  @P0 MOV R2, R4 ;  /* 0x0000000400020202 */ /* 0x000fe40000000f00 */
[----:B------:R-:W-:Y:S01]  /*20c0*/  @P0 R2UR UR7, R0 ;  /* 0x00000000000702ca */ /* 0x000fe200000e0000 */
[----:B------:R-:W-:Y:S01]  /*20d0*/  VIADD R0, R3, 0x80 ;  /* 0x0000008003007836 */ /* 0x000fe20000000000 */
[----:B------:R-:W-:Y:S02]  /*20e0*/  @P0 SHF.R.U32.HI R4, RZ, 0x10, R5 ;  /* 0x00000010ff040819 */ /* 0x000fe40000011605 */
[----:B------:R-:W-:Y:S02]  /*20f0*/  @P0 R2UR UR8, R2 ;  /* 0x00000000020802ca */ /* 0x000fe400000e0000 */
[----:B------:R-:W-:-:S02]  /*2100*/  PRMT R0, RZ, 0x654, R0 ;  /* 0x00000654ff007816 */ /* 0x000fc40000000000 */
[----:B------:R-:W-:Y:S02]  /*2110*/  @P0 R2UR UR4, R4 ;  /* 0x00000000040402ca */ /* 0x000fe400000e0000 */
[----:B------:R1:W-:Y:S03]  /*2120*/  SYNCS.ARRIVE.TRANS64.RED.A1T0 RZ, [R0+URZ], RZ ;  /* 0x000000ff00ff79a7 */ /* 0x0003e600081004ff */
[----:B------:R-:W-:-:S04]  /*2130*/  @UP1 UMOV UR27, UR7 ;  /* 0x00000007001b1c82 */ /* 0x000fc80008000000 */
[----:B------:R-:W-:-:S04]  /*2140*/  @UP1 UMOV UR37, UR8 ;  /* 0x0000000800251c82 */ /* 0x000fc80008000000 */
[----:B------:R-:W-:Y:S01]  /*2150*/  @UP1 UMOV UR36, UR4 ;  /* 0x0000000400241c82 */ /* 0x000fe20008000000 */
[----:B------:R-:W-:Y:S05]  /*2160*/  BRA.U !UP0, `(.L_x_40) ;  /* 0x0000000108d47547 */ /* 0x000fea000b800000 */
[----:B------:R-:W2:Y:S01]  /*2170*/  LDCU.128 UR12, c[0x0][0xb10] ;  /* 0x00016200ff0c77ac */ /* 0x000ea20008000c00 */
[----:B------:R-:W3:Y:S01]  /*2180*/  LDCU UR26, c[0x0][0xb20] ;  /* 0x00016400ff1a77ac */ /* 0x000ee20008000800 */
[----:B------:R-:W4:Y:S01]  /*2190*/  LDCU UR20, c[0x0][0xb0c] ;  /* 0x00016180ff1477ac */ /* 0x000f220008000800 */
[----:B------:R-:W1:Y:S01]  /*21a0*/  LDCU.64 UR10, c[0x0][0xb28] ;  /* 0x00016500ff0a77ac */ /* 0x000e620008000a00 */
[----:B------:R-:W-:Y:S02]  /*21b0*/  UISETP.NE.AND UP3, UPT, UR40, 0x1, UPT ;  /* 0x000000012800788c */ /* 0x000fe4000bf65270 */
[----:B--2---:R-:W-:Y:S02]  /*21c0*/  UIMAD.WIDE.U32 UR16, UR38, UR15, URZ ;  /* 0x0000000f261072a5 */ /* 0x004fe4000f8e00ff */
[----:B------:R-:W-:Y:S02]  /*21d0*/  UIMAD.WIDE.U32 UR8, UR39, UR12, URZ ;  /* 0x0000000c270872a5 */ /* 0x000fe4000f8e00ff */
[----:B------:R-:W-:-:S02]  /*21e0*/  UISETP.NE.AND UP0, UPT, UR14, 0x1, UPT ;  /* 0x000000010e00788c */ /* 0x000fc4000bf05270 */
[----:B------:R-:W-:Y:S01]  /*21f0*/  UIMAD.WIDE.U32 UR22, UR27, UR15, URZ ;  /* 0x0000000f1b1672a5 */ /* 0x000fe2000f8e00ff */
[----:B------:R-:W-:Y:S02]  /*2200*/  UMOV UR16, UR17 ;  /* 0x0000001100107c82 */ /* 0x000fe40008000000 */
[----:B------:R-:W-:Y:S01]  /*2210*/  UMOV UR8, UR9 ;  /* 0x0000000900087c82 */ /* 0x000fe20008000000 */
[----:B---3--:R-:W-:Y:S02]  /*2220*/  USHF.R.U32.HI UR16, URZ, UR26, UR16 ;  /* 0x0000001aff107299 */ /* 0x008fe40008011610 */
[----:B----4-:R-:W-:Y:S02]  /*2230*/  UISETP.NE.AND UP2, UPT, UR20, 0x1, UPT ;  /* 0x000000011400788c */ /* 0x010fe4000bf45270 */
[----:B------:R-:W-:Y:S02]  /*2240*/  USHF.R.U32.HI UR8, URZ, UR13, UR8 ;  /* 0x0000000dff087299 */ /* 0x000fe40008011608 */
[----:B------:R-:W-:-:S02]  /*2250*/  USEL UR7, UR38, UR16, !UP0 ;  /* 0x0000001026077287 */ /* 0x000fc4000c000000 */
[----:B------:R-:W-:Y:S02]  /*2260*/  USEL UR8, UR39, UR8, !UP2 ;  /* 0x0000000827087287 */ /* 0x000fe4000d000000 */
[----:B-1----:R-:W-:Y:S01]  /*2270*/  UIMAD.WIDE.U32 UR16, UR7, UR10, URZ ;  /* 0x0000000a071072a5 */ /* 0x002fe2000f8e00ff */
[----:B------:R-:W-:Y:S01]  /*2280*/  UMOV UR4, UR23 ;  /* 0x0000001700047c82 */ /* 0x000fe20008000000 */
[----:B------:R-:W-:Y:S02]  /*2290*/  UIMAD.WIDE.U32 UR18, UR37, UR12, URZ ;  /* 0x0000000c251272a5 */ /* 0x000fe4000f8e00ff */
[----:B------:R-:W-:-:S03]  /*22a0*/  UIMAD.WIDE.U32 UR22, UR8, UR10, URZ ;  /* 0x0000000a081672a5 */ /* 0x000fc6000f8e00ff */
[----:B------:R-:W-:Y:S01]  /*22b0*/  UMOV UR16, UR17 ;  /* 0x0000001100107c82 */ /* 0x000fe20008000000 */
[----:B------:R-:W-:Y:S02]  /*22c0*/  USHF.R.U32.HI UR4, URZ, UR26, UR4 ;  /* 0x0000001aff047299 */ /* 0x000fe40008011604 */
[----:B------:R-:W-:Y:S01]  /*22d0*/  @UP3 USHF.R.U32.HI UR7, URZ, UR11, UR16 ;  /* 0x0000000bff073299 */ /* 0x000fe20008011610 */
[----:B------:R-:W-:Y:S01]  /*22e0*/  UMOV UR18, UR19 ;  /* 0x0000001300127c82 */ /* 0x000fe20008000000 */
[----:B------:R-:W-:Y:S01]  /*22f0*/  UMOV UR22, UR23 ;  /* 0x0000001700167c82 */ /* 0x000fe20008000000 */
[----:B------:R-:W-:Y:S02]  /*2300*/  USHF.R.U32.HI UR13, URZ, UR13, UR18 ;  /* 0x0000000dff0d7299 */ /* 0x000fe40008011612 */
[----:B------:R-:W-:Y:S02]  /*2310*/  USEL UR4, UR27, UR4, !UP0 ;  /* 0x000000041b047287 */ /* 0x000fe4000c000000 */
[----:B------:R-:W-:-:S02]  /*2320*/  @UP3 USHF.R.U32.HI UR8, URZ, UR11, UR22 ;  /* 0x0000000bff083299 */ /* 0x000fc40008011616 */
[----:B------:R-:W-:Y:S02]  /*2330*/  UIMAD UR9, UR40, UR7, URZ ;  /* 0x00000007280972a4 */ /* 0x000fe4000f8e02ff */
[----:B------:R-:W-:Y:S02]  /*2340*/  USEL UR7, UR37, UR13, !UP2 ;  /* 0x0000000d25077287 */ /* 0x000fe4000d000000 */
[----:B------:R-:W-:Y:S02]  /*2350*/  UIMAD UR12, UR40, UR8, URZ ;  /* 0x00000008280c72a4 */ /* 0x000fe4000f8e02ff */
[----:B------:R-:W-:Y:S02]  /*2360*/  UISETP.GE.AND UP0, UPT, UR4, UR9, UPT ;  /* 0x000000090400728c */ /* 0x000fe4000bf06270 */
[----:B------:R-:W-:Y:S02]  /*2370*/  UIMAD.WIDE.U32 UR16, UR4, UR10, URZ ;  /* 0x0000000a041072a5 */ /* 0x000fe4000f8e00ff */
[----:B------:R-:W-:-:S02]  /*2380*/  UISETP.GE.OR UP0, UPT, UR7, UR12, UP0 ;  /* 0x0000000c0700728c */ /* 0x000fc40008706670 */
        /* <DEDUP_REMOVED lines=19> */
.L_x_40:
[----:B------:R-:W2:Y:S02]  /*24c0*/  LDCU UR4, c[0x0][0xb30] ;  /* 0x00016600ff0477ac */ /* 0x000ea40008000800 */
[----:B--2---:R-:W-:-:S09]  /*24d0*/  UISETP.NE.AND UP0, UPT, UR4, 0x1, UPT ;  /* 0x000000010400788c */ /* 0x004fd2000bf05270 */
[----:B------:R-:W-:Y:S05]  /*24e0*/  BRA.U UP0, `(.L_x_41) ;  /* 0x0000000100447547 */ /* 0x000fea000b800000 */
[----:B------:R-:W2:Y:S01]  /*24f0*/  LDCU.128 UR12, c[0x0][0xb10] ;  /* 0x00016200ff0c77ac */ /* 0x000ea20008000c00 */
[----:B------:R-:W3:Y:S01]  /*2500*/  LDCU UR16, c[0x0][0xb0c] ;  /* 0x00016180ff1077ac */ /* 0x000ee20008000800 */
[----:B------:R-:W4:Y:S01]  /*2510*/  LDCU UR17, c[0x0][0xb20] ;  /* 0x00016400ff1177ac */ /* 0x000f220008000800 */
[----:B--2---:R-:W-:Y:S02]  /*2520*/  UIMAD.WIDE.U32 UR10, UR37, UR12, URZ ;  /* 0x0000000c250a72a5 */ /* 0x004fe4000f8e00ff */
[----:B------:R-:W-:Y:S02]  /*2530*/  UIMAD.WIDE.U32 UR8, UR27, UR15, URZ ;  /* 0x0000000f1b0872a5 */ /* 0x000fe4000f8e00ff */
[----:B---3--:R-:W-:Y:S02]  /*2540*/  UISETP.NE.AND UP2, UPT, UR16, 0x1, UPT ;  /* 0x000000011000788c */ /* 0x008fe4000bf45270 */
[----:B------:R-:W-:Y:S01]  /*2550*/  UISETP.NE.AND UP0, UPT, UR14, 0x1, UPT ;  /* 0x000000010e00788c */ /* 0x000fe2000bf05270 */
[----:B------:R-:W-:-:S02]  /*2560*/  UMOV UR7, UR11 ;  /* 0x0000000b00077c82 */ /* 0x000fc40008000000 */
[----:B------:R-:W-:Y:S01]  /*2570*/  UMOV UR4, UR9 ;  /* 0x0000000900047c82 */ /* 0x000fe20008000000 */
[----:B------:R-:W-:Y:S02]  /*2580*/  USHF.R.U32.HI UR7, URZ, UR13, UR7 ;  /* 0x0000000dff077299 */ /* 0x000fe40008011607 */
[----:B----4-:R-:W-:Y:S02]  /*2590*/  USHF.R.U32.HI UR4, URZ, UR17, UR4 ;  /* 0x00000011ff047299 */ /* 0x010fe40008011604 */
[----:B------:R-:W-:Y:S02]  /*25a0*/  USEL UR7, UR37, UR7, !UP2 ;  /* 0x0000000725077287 */ /* 0x000fe4000d000000 */
[----:B------:R-:W-:-:S04]  /*25b0*/  USEL UR4, UR27, UR4, !UP0 ;  /* 0x000000041b047287 */ /* 0x000fc8000c000000 */
[----:B------:R-:W-:Y:S02]  /*25c0*/  UIADD3 UR8, UPT, UPT, UR7, -UR4, URZ ;  /* 0x8000000407087290 */ /* 0x000fe4000fffe0ff */
[----:B------:R-:W-:Y:S02]  /*25d0*/  UIADD3 UR4, UPT, UPT, -UR7, UR4, URZ ;  /* 0x0000000407047290 */ /* 0x000fe4000fffe1ff */
[----:B------:R-:W-:Y:S02]  /*25e0*/  UIMAD UR27, UR8, UR14, UR27 ;  /* 0x0000000e081b72a4 */ /* 0x000fe4000f8e021b */
[----:B------:R-:W-:-:S12]  /*25f0*/  UIMAD UR37, UR4, UR16, UR37 ;  /* 0x00000010042572a4 */ /* 0x000fd8000f8e0225 */
.L_x_41:
[----:B------:R-:W-:Y:S01]  /*2600*/  VIADD R11, R11, 0x1 ;  /* 0x000000010b0b7836 */ /* 0x000fe20000000000 */
[----:B------:R-:W-:Y:S01]  /*2610*/  PLOP3.LUT P1, PT, PT, PT, PT, 0x80, 0x8 ;  /* 0x000000000008781c */ /* 0x000fe20003f2f070 */
[----:B------:R-:W-:Y:S02]  /*2620*/  UIADD3 UR46, UPT, UPT, UR37, UR60, URZ ;  /* 0x0000003c252e7290 */ /* 0x000fe4000fffe0ff */
[----:B------:R-:W-:Y:S01]  /*2630*/  UIADD3 UR45, UPT, UPT, UR27, UR57, URZ ;  /* 0x000000391b2d7290 */ /* 0x000fe2000fffe0ff */
[----:B------:R-:W-:-:S04]  /*2640*/  ISETP.NE.AND P0, PT, R11, 0x2, PT ;  /* 0x000000020b00780c */ /* 0x000fc80003f05270 */
[----:B-1----:R-:W-:Y:S02]  /*2650*/  SEL R0, RZ, 0x1, P0 ;  /* 0x00000001ff007807 */ /* 0x002fe40000000000 */
[----:B------:R-:W-:Y:S02]  /*2660*/  SEL R11, R11, RZ, P0 ;  /* 0x000000ff0b0b7207 */ /* 0x000fe40000000000 */
[----:B------:R-:W-:Y:S01]  /*2670*/  LOP3.LUT R10, R10, R0, RZ, 0x3c, !PT ;  /* 0x000000000a0a7212 */ /* 0x000fe200078e3cff */
[----:B------:R-:W-:Y:S06]  /*2680*/  BRA.U UP1, `(.L_x_42) ;  /* 0xfffffff101447547 */ /* 0x000fec000b83ffff */
[----:B------:R-:W-:Y:S01]  /*2690*/  UIADD3 UR7, UPT, UPT, UR6, 0x28, URZ ;  /* 0x0000002806077890 */ /* 0x000fe2000fffe0ff */
[----:B------:R-:W-:-:S03]  /*26a0*/  SHF.L.U32 R2, R12, 0x1f, RZ ;  /* 0x0000001f0c027819 */ /* 0x000fc600000006ff */
[----:B------:R-:W-:-:S09]  /*26b0*/  ULEA UR4, UR5, UR7, 0x3 ;  /* 0x0000000705047291 */ /* 0x000fd2000f8e18ff */
[----:B------:R-:W1:Y:S02]  /*26c0*/  SYNCS.PHASECHK.TRANS64.TRYWAIT P0, [UR4], R2 ;  /* 0x00000002ff0075a7 */ /* 0x000e640008001104 */
[----:B-1----:R-:W-:Y:S05]  /*26d0*/  @!P0 BRA `(.L_x_43) ;  /* 0x0000004000bc8947 */ /* 0x002fea0003800000 */
.L_x_108:
[----:B------:R-:W-:-:S04]  /*26e0*/  UIADD3 UR4, UPT, UPT, UR5, 0x1, URZ ;  /* 0x0000000105047890 */ /* 0x000fc8000fffe0ff */
[----:B------:R-:W-:-:S04]  /*26f0*/  UISETP.NE.AND UP0, UPT, UR4, 0x5, UPT ;  /* 0x000000050400788c */ /* 0x000fc8000bf05270 */
[----:B------:R-:W-:Y:S02]  /*2700*/  USEL UR6, URZ, 0x1, UP0 ;  /* 0x00000001ff067887 */ /* 0x000fe40008000000 */
[----:B------:R-:W-:-:S04]  /*2710*/  USEL UR4, UR4, URZ, UP0 ;  /* 0x000000ff04047287 */ /* 0x000fc80008000000 */
[----:B------:R-:W-:Y:S01]  /*2720*/  ULEA UR5, UR4, UR7, 0x3 ;  /* 0x0000000704057291 */ /* 0x000fe2000f8e18ff */
[----:B-1----:R-:W-:-:S04]  /*2730*/  LOP3.LUT R2, R12, UR6, RZ, 0x3c, !PT ;  /* 0x000000060c027c12 */ /* 0x002fc8000f8e3cff */
[----:B------:R-:W-:-:S04]  /*2740*/  SHF.L.U32 R3, R2, 0x1f, RZ ;  /* 0x0000001f02037819 */ /* 0x000fc800000006ff */
[----:B------:R-:W1:Y:S02]  /*2750*/  SYNCS.PHASECHK.TRANS64.TRYWAIT P0, [UR5], R3 ;  /* 0x00000003ff0075a7 */ /* 0x000e640008001105 */
[----:B-1----:R-:W-:Y:S05]  /*2760*/  @!P0 BRA `(.L_x_44) ;  /* 0x0000004000b08947 */ /* 0x002fea0003800000 */
.L_x_110:
[----:B------:R-:W-:-:S04]  /*2770*/  UIADD3 UR4, UPT, UPT, UR4, 0x1, URZ ;  /* 0x0000000104047890 */ /* 0x000fc8000fffe0ff */
[----:B------:R-:W-:-:S04]  /*2780*/  UISETP.NE.AND UP0, UPT, UR4, 0x5, UPT ;  /* 0x000000050400788c */ /* 0x000fc8000bf05270 */
[----:B------:R-:W-:Y:S02]  /*2790*/  USEL UR6, URZ, 0x1, UP0 ;  /* 0x00000001ff067887 */ /* 0x000fe40008000000 */
[----:B------:R-:W-:-:S04]  /*27a0*/  USEL UR4, UR4, URZ, UP0 ;  /* 0x000000ff04047287 */ /* 0x000fc80008000000 */
[----:B------:R-:W-:Y:S01]  /*27b0*/  ULEA UR5, UR4, UR7, 0x3 ;  /* 0x0000000704057291 */ /* 0x000fe2000f8e18ff */
[----:B------:R-:W-:-:S04]  /*27c0*/  LOP3.LUT R2, R2, UR6, RZ, 0x3c, !PT ;  /* 0x0000000602027c12 */ /* 0x000fc8000f8e3cff */
[----:B-1----:R-:W-:-:S04]  /*27d0*/  SHF.L.U32 R3, R2, 0x1f, RZ ;  /* 0x0000001f02037819 */ /* 0x002fc800000006ff */
[----:B------:R-:W1:Y:S02]  /*27e0*/  SYNCS.PHASECHK.TRANS64.TRYWAIT P0, [UR5], R3 ;  /* 0x00000003ff0075a7 */ /* 0x000e640008001105 */
[----:B-1----:R-:W-:Y:S05]  /*27f0*/  @!P0 BRA `(.L_x_45) ;  /* 0x0000004000a48947 */ /* 0x002fea0003800000 */
.L_x_112:
        /* <DEDUP_REMOVED lines=9> */
.L_x_114:
[----:B------:R-:W-:-:S04]  /*2890*/  UIADD3 UR4, UPT, UPT, UR4, 0x1, URZ ;  /* 0x0000000104047890 */ /* 0x000fc8000fffe0ff */
[----:B------:R-:W-:-:S04]  /*28a0*/  UISETP.NE.AND UP0, UPT, UR4, 0x5, UPT ;  /* 0x000000050400788c */ /* 0x000fc8000bf05270 */
[----:B------:R-:W-:Y:S02]  /*28b0*/  USEL UR5, URZ, 0x1, UP0 ;  /* 0x00000001ff057887 */ /* 0x000fe40008000000 */
[----:B------:R-:W-:-:S04]  /*28c0*/  USEL UR4, UR4, URZ, UP0 ;  /* 0x000000ff04047287 */ /* 0x000fc80008000000 */
[----:B------:R-:W-:Y:S01]  /*28d0*/  ULEA UR4, UR4, UR7, 0x3 ;  /* 0x0000000704047291 */ /* 0x000fe2000f8e18ff */
[----:B------:R-:W-:-:S04]  /*28e0*/  LOP3.LUT R2, R2, UR5, RZ, 0x3c, !PT ;  /* 0x0000000502027c12 */ /* 0x000fc8000f8e3cff */
[----:B------:R-:W-:Y:S01]  /*28f0*/  SHF.L.U32 R2, R2, 0x1f, RZ ;  /* 0x0000001f02027819 */ /* 0x000fe200000006ff */
[----:B-1----:R-:W-:-:S07]  /*2900*/  IMAD.U32 R0, RZ, RZ, UR4 ;  /* 0x00000004ff007e24 */ /* 0x002fce000f8e00ff */
.L_x_47:
[----:B-1----:R1:W2:Y:S02]  /*2910*/  SYNCS.PHASECHK.TRANS64.TRYWAIT P0, [R0+URZ], R2 ;  /* 0x00000002000075a7 */ /* 0x0022a400080011ff */
[----:B--2---:R-:W-:Y:S05]  /*2920*/  @!P0 NANOSLEEP.SYNCS 0x989680 ;  /* 0x009896800000895d */ /* 0x004fea0003900000 */
[----:B------:R-:W2:Y:S02]  /*2930*/  @!P0 SYNCS.PHASECHK.TRANS64 P0, [R0+URZ], R2 ;  /* 0x00000002000085a7 */ /* 0x000ea400080010ff */
[----:B--2---:R-:W-:Y:S05]  /*2940*/  @P0 EXIT ;  /* 0x000000000000094d */ /* 0x004fea0003800000 */
[----:B------:R-:W-:Y:S05]  /*2950*/  BRA `(.L_x_47) ;  /* 0xfffffffc00ec7947 */ /* 0x000fea000383ffff */
.L_x_22:
[----:B------:R-:W-:-:S04]  /*2960*/  UISETP.NE.AND UP0, UPT, UR48, URZ, UPT ;  /* 0x000000ff3000728c */ /* 0x000fc8000bf05270 */
[----:B------:R-:W-:-:S09]  /*2970*/  UISETP.NE.OR UP0, UPT, UR22, 0x1, UP0 ;  /* 0x000000011600788c */ /* 0x000fd20008705670 */
[----:B------:R-:W-:Y:S05]  /*2980*/  BRA.U UP0, `(.L_x_48) ;  /* 0x0000000500487547 */ /* 0x000fea000b800000 */
[----:B------:R-:W-:Y:S01]  /*2990*/  ISETP.GE.U32.AND P2, PT, R0, 0x2, PT ;  /* 0x000000020000780c */ /* 0x000fe20003f46070 */
[----:B------:R-:W-:Y:S01]  /*29a0*/  IMAD.MOV.U32 R12, RZ, RZ, 0x1 ;  /* 0x00000001ff0c7424 */ /* 0x000fe200078e00ff */
[----:B------:R-:W-:Y:S02]  /*29b0*/  CS2R R10, SRZ ;  /* 0x00000000000a7805 */ /* 0x000fe4000001ff00 */
[----:B------:R-:W-:Y:S01]  /*29c0*/  CS2R R8, SRZ ;  /* 0x0000000000087805 */ /* 0x000fe2000001ff00 */
[----:B------:R-:W-:Y:S01]  /*29d0*/  UMOV UR6, 0x400 ;  /* 0x0000040000067882 */ /* 0x000fe20000000000 */
[----:B------:R-:W-:Y:S01]  /*29e0*/  UMOV UR5, URZ ;  /* 0x000000ff00057c82 */ /* 0x000fe20008000000 */
[----:B------:R-:W-:-:S12]  /*29f0*/  ULEA UR6, UR48, UR6, 0x18 ;  /* 0x0000000630067291 */ /* 0x000fd8000f8ec0ff */
.L_x_52:
[----:B------:R-:W-:Y:S02]  /*2a00*/  LEA R2, R8, UR6, 0x3 ;  /* 0x0000000608027c11 */ /* 0x000fe4000f8e18ff */
[----:B------:R-:W-:-:S03]  /*2a10*/  SHF.L.U32 R4, R9, 0x1f, RZ ;  /* 0x0000001f09047819 */ /* 0x000fc600000006ff */
[----:B------:R-:W-:Y:S01]  /*2a20*/  VIADD R5, R2, 0xe0 ;  /* 0x000000e002057836 */ /* 0x000fe20000000000 */
[----:B------:R-:W1:Y:S02]  /*2a30*/  SYNCS.PHASECHK.TRANS64.TRYWAIT P0, [R2+URZ+0xd0], R4 ;  /* 0x0000d004020075a7 */ /* 0x000e6400080011ff */
[----:B-1----:R-:W-:Y:S05]  /*2a40*/  @!P0 BRA `(.L_x_49) ;  /* 0x0000004000408947 */ /* 0x002fea0003800000 */
.L_x_115:
[----:B------:R-:W-:Y:S01]  /*2a50*/  ULEA UR4, UR5, UR6, 0x3 ;  /* 0x0000000605047291 */ /* 0x000fe2000f8e18ff */
[----:B-1----:R-:W-:Y:S01]  /*2a60*/  PRMT R2, RZ, 0x654, R5 ;  /* 0x00000654ff027816 */ /* 0x002fe20000000005 */
[----:B------:R-:W-:Y:S01]  /*2a70*/  @!P2 IMAD.MOV.U32 R4, RZ, RZ, 0x10 ;  /* 0x00000010ff04a424 */ /* 0x000fe200078e00ff */
[----:B------:R-:W-:Y:S01]  /*2a80*/  SHF.L.U32 R5, R12, 0x1f, RZ ;  /* 0x0000001f0c057819 */ /* 0x000fe200000006ff */
[----:B------:R-:W-:Y:S01]  /*2a90*/  UIADD3 UR7, UPT, UPT, UR4, 0x70, URZ ;  /* 0x0000007004077890 */ /* 0x000fe2000fffe0ff */
[----:B------:R1:W-:Y:S05]  /*2aa0*/  SYNCS.ARRIVE.TRANS64.RED.A1T0 RZ, [R2+URZ], RZ ;  /* 0x000000ff02ff79a7 */ /* 0x0003ea00081004ff */
[----:B------:R-:W-:Y:S01]  /*2ab0*/  IMAD.U32 R6, RZ, RZ, UR7 ;  /* 0x00000007ff067e24 */ /* 0x000fe2000f8e00ff */
[----:B------:R-:W2:Y:S04]  /*2ac0*/  SYNCS.PHASECHK.TRANS64.TRYWAIT P0, [UR4+0x80], R5 ;  /* 0x00008005ff0075a7 */ /* 0x000ea80008001104 */
[----:B------:R-:W-:Y:S01]  /*2ad0*/  PRMT R6, R0, 0x654, R6 ;  /* 0x0000065400067816 */ /* 0x000fe20000000006 */
[----:B-12---:R-:W-:Y:S06]  /*2ae0*/  @!P0 BRA `(.L_x_50) ;  /* 0x00000040002c8947 */ /* 0x006fec0003800000 */
.L_x_117:
[----:B------:R-:W-:Y:S01]  /*2af0*/  ULEA UR8, UR5, UR6, 0x4 ;  /* 0x0000000605087291 */ /* 0x000fe2000f8e20ff */
[----:B------:R-:W-:Y:S01]  /*2b00*/  SEL R3, R6, R3, !P2 ;  /* 0x0000000306037207 */ /* 0x000fe20005000000 */
[----:B------:R-:W-:Y:S01]  /*2b10*/  UIADD3 UR9, UPT, UPT, UR4, 0x70, URZ ;  /* 0x0000007004097890 */ /* 0x000fe2000fffe0ff */
[----:B-1----:R-:W-:Y:S01]  /*2b20*/  LEA R2, R11, UR6, 0x3 ;  /* 0x000000060b027c11 */ /* 0x002fe2000f8e18ff */
[----:B------:R-:W-:Y:S01]  /*2b30*/  UIADD3 UR8, UPT, UPT, UR8, 0x100, URZ ;  /* 0x0000010008087890 */ /* 0x000fe2000fffe0ff */
[----:B------:R1:W-:Y:S01]  /*2b40*/  @!P2 SYNCS.ARRIVE.TRANS64.RED RZ, [R3+URZ], R4 ;  /* 0x0000000403ffa9a7 */ /* 0x0003e200080004ff */
[----:B------:R-:W-:Y:S01]  /*2b50*/  UIADD3 UR4, UPT, UPT, UR5, 0x1, URZ ;  /* 0x0000000105047890 */ /* 0x000fe2000fffe0ff */
[----:B------:R-:W-:-:S03]  /*2b60*/  VIADD R8, R8, 0x1 ;  /* 0x0000000108087836 */ /* 0x000fc60000000000 */
[----:B------:R-:W-:Y:S02]  /*2b70*/  UISETP.NE.AND UP0, UPT, UR4, 0x2, UPT ;  /* 0x000000020400788c */ /* 0x000fe4000bf05270 */
[----:B------:R-:W-:Y:S01]  /*2b80*/  ISETP.NE.AND P0, PT, R8, 0x2, PT ;  /* 0x000000020800780c */ /* 0x000fe20003f05270 */
[----:B------:R-:W-:Y:S06]  /*2b90*/  UGETNEXTWORKID.BROADCAST [UR8], [UR9] ;  /* 0x00000000080073ca */ /* 0x000fec0008000100 */
[----:B------:R-:W-:Y:S02]  /*2ba0*/  USEL UR7, URZ, 0x1, UP0 ;  /* 0x00000001ff077887 */ /* 0x000fe40008000000 */
[----:B------:R-:W-:-:S04]  /*2bb0*/  USEL UR5, UR4, URZ, UP0 ;  /* 0x000000ff04057287 */ /* 0x000fc80008000000 */
[----:B------:R-:W-:Y:S02]  /*2bc0*/  LOP3.LUT R12, R12, UR7, RZ, 0x3c, !PT ;  /* 0x000000070c0c7c12 */ /* 0x000fe4000f8e3cff */
[----:B-1----:R-:W-:-:S04]  /*2bd0*/  SHF.L.U32 R4, R10, 0x1f, RZ ;  /* 0x0000001f0a047819 */ /* 0x002fc800000006ff */
[----:B------:R-:W1:Y:S02]  /*2be0*/  SYNCS.PHASECHK.TRANS64.TRYWAIT P1, [R2+URZ+0x70], R4 ;  /* 0x00007004020075a7 */ /* 0x000e6400080211ff */
[----:B-1----:R-:W-:Y:S05]  /*2bf0*/  @!P1 BRA `(.L_x_51) ;  /* 0x0000004000009947 */ /* 0x002fea0003800000 */
.L_x_118:
[C---:B-1----:R-:W-:Y:S01]  /*2c00*/  LEA R4, R11.reuse, UR6, 0x4 ;  /* 0x000000060b047c11 */ /* 0x042fe2000f8e20ff */
[----:B------:R-:W-:Y:S01]  /*2c10*/  VIADD R2, R2, 0x80 ;  /* 0x0000008002027836 */ /* 0x000fe20000000000 */
[----:B------:R-:W-:Y:S01]  /*2c20*/  SEL R8, R8, RZ, P0 ;  /* 0x000000ff08087207 */ /* 0x000fe20000000000 */
[----:B------:R-:W-:-:S03]  /*2c30*/  VIADD R11, R11, 0x1 ;  /* 0x000000010b0b7836 */ /* 0x000fc60000000000 */
[----:B------:R-:W1:Y:S01]  /*2c40*/  LDS.128 R4, [R4+0x100] ;  /* 0x0001000004047984 */ /* 0x000e620000000c00 */
[----:B------:R-:W-:Y:S02]  /*2c50*/  PRMT R2, RZ, 0x654, R2 ;  /* 0x00000654ff027816 */ /* 0x000fe40000000002 */
[C---:B------:R-:W-:Y:S01]  /*2c60*/  ISETP.NE.AND P1, PT, R11.reuse, 0x2, PT ;  /* 0x000000020b00780c */ /* 0x040fe20003f25270 */
[----:B------:R-:W-:Y:S01]  /*2c70*/  @!PT LDS RZ, [RZ] ;  /* 0x00000000fffff984 */ /* 0x000fe20000000800 */
[----:B------:R-:W-:Y:S01]  /*2c80*/  @!PT LDS RZ, [RZ] ;  /* 0x00000000fffff984 */ /* 0x000fe20000000800 */
[----:B------:R-:W-:Y:S01]  /*2c90*/  @!PT LDS RZ, [RZ] ;  /* 0x00000000fffff984 */ /* 0x000fe20000000800 */
[----:B------:R-:W-:Y:S01]  /*2ca0*/  @!PT LDS RZ, [RZ] ;  /* 0x00000000fffff984 */ /* 0x000fe20000000800 */
[----:B------:R2:W-:Y:S06]  /*2cb0*/  MEMBAR.ALL.CTA ;  /* 0x0000000000007992 */ /* 0x0005ec0000008000 */
[----:B--2---:R-:W2:Y:S01]  /*2cc0*/  FENCE.VIEW.ASYNC.S ;  /* 0x00000000000073c6 */ /* 0x004ea20000000000 */
[----:B------:R-:W-:Y:S01]  /*2cd0*/  SEL R11, R11, RZ, P1 ;  /* 0x000000ff0b0b7207 */ /* 0x000fe20000800000 */
[----:B--2---:R2:W-:Y:S01]  /*2ce0*/  SYNCS.ARRIVE.TRANS64.RED.A1T0 RZ, [R2+URZ], RZ ;  /* 0x000000ff02ff79a7 */ /* 0x0045e200081004ff */
[----:B-1----:R-:W-:-:S02]  /*2cf0*/  LOP3.LUT P3, RZ, R6, 0x1, RZ, 0xc0, !PT ;  /* 0x0000000106ff7812 */ /* 0x002fc4000786c0ff */
[----:B------:R-:W-:-:S04]  /*2d00*/  SEL R4, RZ, 0x1, P1 ;  /* 0x00000001ff047807 */ /* 0x000fc80000800000 */
[----:B------:R-:W-:Y:S02]  /*2d10*/  LOP3.LUT R10, R10, R4, RZ, 0x3c, !PT ;  /* 0x000000040a0a7212 */ /* 0x000fe400078e3cff */
[----:B--2---:R-:W-:-:S04]  /*2d20*/  SEL R2, RZ, 0x1, P0 ;  /* 0x00000001ff027807 */ /* 0x004fc80000000000 */
[----:B------:R-:W-:Y:S01]  /*2d30*/  LOP3.LUT R9, R9, R2, RZ, 0x3c, !PT ;  /* 0x0000000209097212 */ /* 0x000fe200078e3cff */
[----:B------:R-:W-:Y:S06]  /*2d40*/  @P3 BRA `(.L_x_52) ;  /* 0xfffffffc002c3947 */ /* 0x000fec000383ffff */
[----:B------:R-:W-:Y:S01]  /*2d50*/  ULEA UR4, UR5, UR6, 0x3 ;  /* 0x0000000605047291 */ /* 0x000fe2000f8e18ff */
[----:B------:R-:W-:-:S08]  /*2d60*/  SHF.L.U32 R2, R12, 0x1f, RZ ;  /* 0x0000001f0c027819 */ /* 0x000fd000000006ff */
[----:B------:R-:W1:Y:S02]  /*2d70*/  SYNCS.PHASECHK.TRANS64 P0, [UR4+0x80], R2 ;  /* 0x00008002ff0075a7 */ /* 0x000e640008001004 */
[----:B-1----:R-:W-:Y:S05]  /*2d80*/  @P0 BRA `(.L_x_53) ;  /* 0x0000000000080947 */ /* 0x002fea0003800000 */
[----:B------:R-:W1:Y:S02]  /*2d90*/  SYNCS.PHASECHK.TRANS64.TRYWAIT P0, [UR4+0x80], R2 ;  /* 0x00008002ff0075a7 */ /* 0x000e640008001104 */
[----:B-1----:R-:W-:Y:S05]  /*2da0*/  @!P0 BRA `(.L_x_54) ;  /* 0x0000003c00a88947 */ /* 0x002fea0003800000 */
.L_x_53:
[----:B------:R-:W-:-:S04]  /*2db0*/  UIADD3 UR7, UPT, UPT, UR5, 0x1, URZ ;  /* 0x0000000105077890 */ /* 0x000fc8000fffe0ff */
[----:B------:R-:W-:-:S04]  /*2dc0*/  UISETP.NE.AND UP0, UPT, UR7, 0x2, UPT ;  /* 0x000000020700788c */ /* 0x000fc8000bf05270 */
[----:B------:R-:W-:Y:S02]  /*2dd0*/  USEL UR8, URZ, 0x1, UP0 ;  /* 0x00000001ff087887 */ /* 0x000fe40008000000 */
[----:B------:R-:W-:-:S04]  /*2de0*/  USEL UR7, UR7, URZ, UP0 ;  /* 0x000000ff07077287 */ /* 0x000fc80008000000 */
[----:B------:R-:W-:Y:S01]  /*2df0*/  ULEA UR7, UR7, UR6, 0x3 ;  /* 0x0000000607077291 */ /* 0x000fe2000f8e18ff */
[----:B-1----:R-:W-:-:S04]  /*2e00*/  LOP3.LUT R2, R12, UR8, RZ, 0x3c, !PT ;  /* 0x000000080c027c12 */ /* 0x002fc8000f8e3cff */
[----:B------:R-:W-:-:S04]  /*2e10*/  SHF.L.U32 R0, R2, 0x1f, RZ ;  /* 0x0000001f02007819 */ /* 0x000fc800000006ff */
[----:B------:R-:W1:Y:S02]  /*2e20*/  SYNCS.PHASECHK.TRANS64 P0, [UR7+0x80], R0 ;  /* 0x00008000ff0075a7 */ /* 0x000e640008001007 */
[----:B-1----:R-:W-:Y:S05]  /*2e30*/  @P0 EXIT ;  /* 0x000000000000094d */ /* 0x002fea0003800000 */
[----:B------:R-:W-:Y:S02]  /*2e40*/  SHF.L.U32 R2, R2, 0x1f, RZ ;  /* 0x0000001f02027819 */ /* 0x000fe400000006ff */
[----:B------:R-:W-:-:S07]  /*2e50*/  MOV R0, UR7 ;  /* 0x0000000700007c02 */ /* 0x000fce0008000f00 */
.L_x_55:
[----:B-1----:R1:W2:Y:S02]  /*2e60*/  SYNCS.PHASECHK.TRANS64.TRYWAIT P0, [R0+URZ+0x80], R2 ;  /* 0x00008002000075a7 */ /* 0x0022a400080011ff */
[----:B--2---:R-:W-:Y:S05]  /*2e70*/  @!P0 NANOSLEEP.SYNCS 0x989680 ;  /* 0x009896800000895d */ /* 0x004fea0003900000 */
[----:B------:R-:W2:Y:S02]  /*2e80*/  @!P0 SYNCS.PHASECHK.TRANS64 P0, [R0+URZ+0x80], R2 ;  /* 0x00008002000085a7 */ /* 0x000ea400080010ff */
[----:B--2---:R-:W-:Y:S05]  /*2e90*/  @P0 EXIT ;  /* 0x000000000000094d */ /* 0x004fea0003800000 */
[----:B------:R-:W-:Y:S05]  /*2ea0*/  BRA `(.L_x_55) ;  /* 0xfffffffc00ec7947 */ /* 0x000fea000383ffff */
.L_x_48:
[----:B------:R-:W-:Y:S05]  /*2eb0*/  BRA.U UP4, `(.L_x_56) ;  /* 0x0000000d04d47547 */ /* 0x000fea000b800000 */
[----:B------:R-:W-:Y:S01]  /*2ec0*/  UMOV UR4, 0x40 ;  /* 0x0000004000047882 */ /* 0x000fe20000000000 */
[----:B------:R-:W-:Y:S01]  /*2ed0*/  NOP ;  /* 0x0000000000007918 */ /* 0x000fe20000000000 */
[----:B------:R-:W-:Y:S01]  /*2ee0*/  ULEA UR5, UR48, UR4, 0x18 ;  /* 0x0000000430057291 */ /* 0x000fe2000f8ec0ff */
[----:B------:R-:W-:Y:S02]  /*2ef0*/  UMOV UR6, 0x400 ;  /* 0x0000040000067882 */ /* 0x000fe40000000000 */
[----:B------:R-:W-:-:S06]  /*2f00*/  ULEA UR6, UR48, UR6, 0x18 ;  /* 0x0000000630067291 */ /* 0x000fcc000f8ec0ff */
[----:B------:R-:W1:Y:S02]  /*2f10*/  LDS.U8 R0, [UR5+0x1c] ;  /* 0x00001c05ff007984 */ /* 0x000e640008000000 */
[----:B-1----:R-:W-:-:S13]  /*2f20*/  ISETP.NE.AND P0, PT, R0, RZ, PT ;  /* 0x000000ff0000720c */ /* 0x002fda0003f05270 */
[----:B------:R-:W-:Y:S05]  /*2f30*/  @P0 BRA `(.L_x_57) ;  /* 0x0000000000580947 */ /* 0x000fea0003800000 */
[----:B------:R-:W-:-:S13]  /*2f40*/  ELECT P0, URZ, PT ;  /* 0x0000000000ff782f */ /* 0x000fda0003800000 */
[----:B------:R-:W-:Y:S05]  /*2f50*/  @!P0 BRA `(.L_x_58) ;  /* 0x0000000000608947 */ /* 0x000fea0003800000 */
[----:B------:R-:W-:Y:S01]  /*2f60*/  UMOV UR4, 0x10 ;  /* 0x0000001000047882 */ /* 0x000fe20000000000 */
[----:B------:R-:W-:Y:S01]  /*2f70*/  HFMA2 R0, -RZ, RZ, 0, 5.9604644775390625e-08 ;  /* 0x00000001ff007431 */ /* 0x000fe200000001ff */
[----:B------:R-:W-:-:S03]  /*2f80*/  MOV R3, 0xffff ;  /* 0x0000ffff00037802 */ /* 0x000fc60000000f00 */
[----:B------:R-:W-:Y:S04]  /*2f90*/  DEPBAR.LE SB1, 0x36 ;  /* 0x00009d800000791a */ /* 0x000fe80000000000 */
[----:B------:R-:W1:Y:S02]  /*2fa0*/  UTCATOMSWS.FIND_AND_SET.ALIGN UP0, UR4, UR4 ;  /* 0x00000004000475e3 */ /* 0x000e640008000800 */
[----:B-1----:R-:W-:Y:S01]  /*2fb0*/  MOV R4, UR4 ;  /* 0x0000000400047c02 */ /* 0x002fe20008000f00 */
[----:B------:R-:W-:Y:S06]  /*2fc0*/  BRA.U UP0, `(.L_x_59) ;  /* 0x0000000100187547 */ /* 0x000fec000b800000 */
.L_x_60:
[----:B------:R-:W-:Y:S05]  /*2fd0*/  NANOSLEEP 0x64 ;  /* 0x000000640000795d */ /* 0x000fea0003800000 */
[----:B------:R-:W-:-:S05]  /*2fe0*/  UMOV UR4, 0x10 ;  /* 0x0000001000047882 */ /* 0x000fca0000000000 */
[----:B------:R-:W-:Y:S04]  /*2ff0*/  DEPBAR.LE SB1, 0x36 ;  /* 0x00009d800000791a */ /* 0x000fe80000000000 */
[----:B------:R-:W1:Y:S02]  /*3000*/  UTCATOMSWS.FIND_AND_SET.ALIGN UP0, UR4, UR4 ;  /* 0x00000004000475e3 */ /* 0x000e640008000800 */
[----:B-1----:R-:W-:Y:S01]  /*3010*/  MOV R4, UR4 ;  /* 0x0000000400047c02 */ /* 0x002fe20008000f00 */
[----:B------:R-:W-:Y:S05]  /*3020*/  BRA.U !UP0, `(.L_x_60) ;  /* 0xfffffffd08e87547 */ /* 0x000fea000b83ffff */
.L_x_59:
[-C--:B------:R-:W-:Y:S02]  /*3030*/  SHF.L.U32 R3, R3, R4.reuse, RZ ;  /* 0x0000000403037219 */ /* 0x080fe400000006ff */
[----:B------:R-:W-:Y:S01]  /*3040*/  SHF.L.U32 R0, R0, R4, RZ ;  /* 0x0000000400007219 */ /* 0x000fe200000006ff */
[----:B------:R-:W-:Y:S02]  /*3050*/  IMAD.SHL.U32 R4, R4, 0x20, RZ ;  /* 0x0000002004047824 */ /* 0x000fe400078e00ff */
[----:B------:R1:W-:Y:S04]  /*3060*/  ATOMS.OR RZ, [UR5+0x14], R3 ;  /* 0x00001403ffff798c */ /* 0x0003e8000b000005 */
[----:B------:R1:W-:Y:S04]  /*3070*/  ATOMS.OR RZ, [UR5+0x18], R0 ;  /* 0x00001800ffff798c */ /* 0x0003e8000b000005 */
[----:B------:R1:W-:Y:S01]  /*3080*/  STS [UR6+0x120], R4 ;  /* 0x00012004ff007988 */ /* 0x0003e20008000806 */
[----:B------:R-:W-:Y:S05]  /*3090*/  BRA `(.L_x_58) ;  /* 0x0000000000107947 */ /* 0x000fea0003800000 */
.L_x_57:
[----:B------:R-:W-:Y:S02]  /*30a0*/  MOV R0, 0xffffffff ;  /* 0xffffffff00007802 */ /* 0x000fe40000000f00 */
[----:B------:R-:W-:-:S03]  /*30b0*/  MOV R4, 0x30e0 ;  /* 0x000030e000047802 */ /* 0x000fc60000000f00 */
[----:B------:R1:W-:Y:S04]  /*30c0*/  STS [UR6+0x120], R0 ;  /* 0x00012000ff007988 */ /* 0x0003e80008000806 */
[----:B-1---5:R-:W-:Y:S05]  /*30d0*/  CALL.REL.NOINC `($__internal_1_$__cuda_sm10x_tcgen05_guardrail_trap_phase_invalid_during_alloc) ;  /* 0x0000004000287944 */ /* 0x022fea0003c00000 */
.L_x_58:
[----:B------:R-:W-:Y:S05]  /*30e0*/  WARPSYNC.ALL ;  /* 0x0000000000007948 */ /* 0x000fea0003800000 */
[----:B------:R-:W2:Y:S01]  /*30f0*/  S2UR UR4, SR_CgaCtaId ;  /* 0x00000000000479c3 */ /* 0x000ea20000008800 */
[----:B------:R-:W-:Y:S01]  /*3100*/  UMOV UR26, 0x400 ;  /* 0x00000400001a7882 */ /* 0x000fe20000000000 */
[----:B------:R-:W-:-:S06]  /*3110*/  NOP ;  /* 0x0000000000007918 */ /* 0x000fcc0000000000 */
[----:B------:R-:W-:Y:S06]  /*3120*/  BAR.ARV 0x6, 0xa0 ;  /* 0x0182800000007b1d */ /* 0x000fec0000002000 */
[----:B------:R-:W3:Y:S01]  /*3130*/  LDCU UR5, c[0x0][0x38c] ;  /* 0x00007180ff0577ac */ /* 0x000ee20008000800 */
[----:B------:R-:W-:Y:S01]  /*3140*/  LOP3.LUT R2, R2, 0xffff, RZ, 0xc0, !PT ;  /* 0x0000ffff02027812 */ /* 0x000fe200078ec0ff */
[----:B------:R-:W-:Y:S01]  /*3150*/  IMAD.MOV.U32 R11, RZ, RZ, 0x1 ;  /* 0x00000001ff0b7424 */ /* 0x000fe200078e00ff */
[----:B------:R-:W-:Y:S01]  /*3160*/  CS2R R8, SRZ ;  /* 0x0000000000087805 */ /* 0x000fe2000001ff00 */
[----:B------:R-:W4:Y:S01]  /*3170*/  LDCU UR7, c[0x0][0x38c] ;  /* 0x00007180ff0777ac */ /* 0x000f220008000800 */
[----:B------:R-:W-:Y:S01]  /*3180*/  R2UR UR27, R2 ;  /* 0x00000000021b72ca */ /* 0x000fe200000e0000 */
[----:B------:R-:W-:Y:S01]  /*3190*/  IMAD.MOV.U32 R10, RZ, RZ, RZ ;  /* 0x000000ffff0a7224 */ /* 0x000fe200078e00ff */
[----:B------:R-:W-:Y:S01]  /*31a0*/  UMOV UR30, URZ ;  /* 0x000000ff001e7c82 */ /* 0x000fe20008000000 */
[----:B------:R-:W-:Y:S01]  /*31b0*/  UMOV UR24, URZ ;  /* 0x000000ff00187c82 */ /* 0x000fe20008000000 */
[----:B--2---:R-:W-:Y:S01]  /*31c0*/  ULEA UR26, UR4, UR26, 0x18 ;  /* 0x0000001a041a7291 */ /* 0x004fe2000f8ec0ff */
[----:B------:R-:W-:Y:S01]  /*31d0*/  UMOV UR38, 0x0 ;  /* 0x0000000000267882 */ /* 0x000fe20000000000 */
[----:B------:R-:W-:-:S02]  /*31e0*/  UMOV UR39, 0x4100490 ;  /* 0x0410049000277882 */ /* 0x000fc40000000000 */
[----:B------:R-:W-:Y:S02]  /*31f0*/  UIADD3 UR4, UPT, UPT, UR26, 0x2400, URZ ;  /* 0x000024001a047890 */ /* 0x000fe4000fffe0ff */
[----:B------:R-:W-:Y:S02]  /*3200*/  UIADD3 UR6, UPT, UPT, UR26, 0xc400, URZ ;  /* 0x0000c4001a067890 */ /* 0x000fe4000fffe0ff */
[----:B---3--:R-:W-:Y:S01]  /*3210*/  UIADD3 UR5, UPT, UPT, UR5, 0x7f, URZ ;  /* 0x0000007f05057890 */ /* 0x008fe2000fffe0ff */
[----:B-1----:R-:W1:Y:S01]  /*3220*/  LDS R0, [UR26+0x120] ;  /* 0x0001201aff007984 */ /* 0x002e620008000800 */
[----:B------:R-:W-:Y:S01]  /*3230*/  UMOV UR36, 0x0 ;  /* 0x0000000000247882 */ /* 0x000fe20000000000 */
[----:B------:R-:W-:Y:S01]  /*3240*/  UMOV UR37, 0x4100490 ;  /* 0x0410049000257882 */ /* 0x000fe20000000000 */
[----:B------:R-:W-:Y:S02]  /*3250*/  USHF.R.S32.HI UR40, URZ, 0x1f, UR5 ;  /* 0x0000001fff287899 */ /* 0x000fe40008011405 */
[----:B----4-:R-:W-:-:S02]  /*3260*/  UISETP.GE.AND UP4, UPT, UR7, 0x1, UPT ;  /* 0x000000010700788c */ /* 0x010fc4000bf86270 */
[----:B------:R-:W-:Y:S02]  /*3270*/  ULEA.HI UR40, UR40, UR5, URZ, 0x7 ;  /* 0x0000000528287291 */ /* 0x000fe4000f8f38ff */
[----:B------:R-:W-:Y:S02]  /*3280*/  USHF.R.U32.HI UR5, URZ, 0x4, UR4 ;  /* 0x00000004ff057899 */ /* 0x000fe40008011604 */
[----:B------:R-:W-:Y:S02]  /*3290*/  USHF.R.S32.HI UR40, URZ, 0x7, UR40 ;  /* 0x00000007ff287899 */ /* 0x000fe40008011428 */
[----:B------:R-:W-:Y:S02]  /*32a0*/  USHF.R.U32.HI UR4, URZ, 0x4, UR6 ;  /* 0x00000004ff047899 */ /* 0x000fe40008011606 */
[----:B------:R-:W-:Y:S02]  /*32b0*/  UISETP.LT.AND UP0, UPT, UR40, 0x1, UPT ;  /* 0x000000012800788c */ /* 0x000fe4000bf01270 */
[----:B------:R-:W-:-:S02]  /*32c0*/  ULOP3.LUT UR5, UR5, 0x3fff, URZ, 0xc0, !UPT ;  /* 0x00003fff05057892 */ /* 0x000fc4000f8ec0ff */
[----:B------:R-:W-:Y:S02]  /*32d0*/  ULOP3.LUT UR4, UR4, 0x3fff, URZ, 0xc0, !UPT ;  /* 0x00003fff04047892 */ /* 0x000fe4000f8ec0ff */
[----:B------:R-:W-:Y:S02]  /*32e0*/  USEL UR41, UR40, 0x1, !UP0 ;  /* 0x0000000128297887 */ /* 0x000fe4000c000000 */
[----:B------:R-:W-:Y:S02]  /*32f0*/  ULOP3.LUT UR28, UR5, 0x10000, URZ, 0xfc, !UPT ;  /* 0x00010000051c7892 */ /* 0x000fe4000f8efcff */
[----:B------:R-:W-:Y:S02]  /*3300*/  ULOP3.LUT UR29, UR4, 0x10000, URZ, 0xfc, !UPT ;  /* 0x00010000041d7892 */ /* 0x000fe4000f8efcff */
[----:B------:R-:W-:Y:S01]  /*3310*/  UIADD3 UR41, UPT, UPT, -UR41, URZ, URZ ;  /* 0x000000ff29297290 */ /* 0x000fe2000fffe1ff */
[----:B------:R-:W-:Y:S01]  /*3320*/  UMOV UR34, 0x0 ;  /* 0x0000000000227882 */ /* 0x000fe20000000000 */
[----:B------:R-:W-:Y:S01]  /*3330*/  UMOV UR35, 0x4100490 ;  /* 0x0410049000237882 */ /* 0x000fe20000000000 */
[----:B------:R-:W-:Y:S01]  /*3340*/  UMOV UR32, 0x0 ;  /* 0x0000000000207882 */ /* 0x000fe20000000000 */
[----:B------:R-:W-:Y:S01]  /*3350*/  UMOV UR33, 0x4100490 ;  /* 0x0410049000217882 */ /* 0x000fe20000000000 */
[----:B-1----:R-:W-:-:S15]  /*3360*/  R2UR UR42, R0 ;  /* 0x00000000002a72ca */ /* 0x002fde00000e0000 */
.L_x_67:
[----:B------:R-:W-:Y:S02]  /*3370*/  LEA R0, R10, UR26, 0x3 ;  /* 0x0000001a0a007c11 */ /* 0x000fe4000f8e18ff */
[----:B------:R-:W-:Y:S02]  /*3380*/  SHF.L.U32 R2, R9, 0x1f, RZ ;  /* 0x0000001f09027819 */ /* 0x000fe400000006ff */
[----:B------:R-:W-:Y:S01]  /*3390*/  PLOP3.LUT P0, PT, PT, PT, UP4, 0x80, 0x8 ;  /* 0x000000000008781c */ /* 0x000fe20003f0f048 */
[----:B------:R-:W-:Y:S01]  /*33a0*/  VIADD R3, R0, 0x80 ;  /* 0x0000008000037836 */ /* 0x000fe20000000000 */
[----:B-1----:R-:W1:Y:S02]  /*33b0*/  SYNCS.PHASECHK.TRANS64.TRYWAIT P1, [R0+URZ+0x70], R2 ;  /* 0x00007002000075a7 */ /* 0x002e6400080211ff */
[----:B-1-3--:R-:W-:Y:S09]  /*33c0*/  @!P1 BRA `(.L_x_61) ;  /* 0x0000003800389947 */ /* 0x00aff20003800000 */
.L_x_120:
[----:B------:R-:W-:Y:S01]  /*33d0*/  LEA R4, R10, UR26, 0x4 ;  /* 0x0000001a0a047c11 */ /* 0x000fe2000f8e20ff */
[----:B------:R-:W-:Y:S01]  /*33e0*/  @UP4 ULEA UR4, UR24, UR26, 0x3 ;  /* 0x0000001a18044291 */ /* 0x000fe2000f8e18ff */
[----:B------:R-:W-:Y:S01]  /*33f0*/  PLOP3.LUT P2, PT, PT, PT, PT, 0x80, 0x8 ;  /* 0x000000000008781c */ /* 0x000fe20003f4f070 */
[----:B------:R-:W-:Y:S01]  /*3400*/  ULEA UR31, UR30, UR26, 0x3 ;  /* 0x0000001a1e1f7291 */ /* 0x000fe2000f8e18ff */
[----:B------:R-:W-:Y:S02]  /*3410*/  PRMT R3, RZ, 0x654, R3 ;  /* 0x00000654ff037816 */ /* 0x000fe40000000003 */
[----:B------:R-:W2:Y:S01]  /*3420*/  LDS.128 R4, [R4+0x100] ;  /* 0x0001000004047984 */ /* 0x000ea20000000c00 */
[----:B-1----:R-:W-:Y:S02]  /*3430*/  @P0 SHF.L.U32 R2, R8, 0x1f, RZ ;  /* 0x0000001f08020819 */ /* 0x002fe400000006ff */
[----:B------:R-:W-:Y:S01]  /*3440*/  SHF.L.U32 R0, R11, 0x1f, RZ ;  /* 0x0000001f0b007819 */ /* 0x000fe200000006ff */
[----:B------:R-:W-:Y:S01]  /*3450*/  @!PT LDS RZ, [RZ] ;  /* 0x00000000fffff984 */ /* 0x000fe20000000800 */
[----:B------:R-:W-:Y:S01]  /*3460*/  @!PT LDS RZ, [RZ] ;  /* 0x00000000fffff984 */ /* 0x000fe20000000800 */
[----:B------:R-:W-:Y:S01]  /*3470*/  @!PT LDS RZ, [RZ] ;  /* 0x00000000fffff984 */ /* 0x000fe20000000800 */
[----:B------:R-:W-:Y:S01]  /*3480*/  @!PT LDS RZ, [RZ] ;  /* 0x00000000fffff984 */ /* 0x000fe20000000800 */
[----:B------:R1:W-:Y:S06]  /*3490*/  MEMBAR.ALL.CTA ;  /* 0x0000000000007992 */ /* 0x0003ec0000008000 */
[----:B-1----:R-:W1:Y:S02]  /*34a0*/  FENCE.VIEW.ASYNC.S ;  /* 0x00000000000073c6 */ /* 0x002e640000000000 */
[----:B-1----:R1:W-:Y:S01]  /*34b0*/  SYNCS.ARRIVE.TRANS64.RED.A1T0 RZ, [R3+URZ], RZ ;  /* 0x000000ff03ff79a7 */ /* 0x0023e200081004ff */
[----:B------:R1:W3:Y:S01]  /*34c0*/  @P0 SYNCS.PHASECHK.TRANS64.TRYWAIT P2, [UR4], R2 ;  /* 0x00000002ff0005a7 */ /* 0x0002e20008041104 */
[----:B------:R-:W-:Y:S01]  /*34d0*/  ULEA.HI UR4, UR30, UR30, URZ, 0x1 ;  /* 0x0000001e1e047291 */ /* 0x000fe2000f8f08ff */
[----:B--2---:R-:W-:-:S03]  /*34e0*/  LOP3.LUT P1, RZ, R6, 0x1, RZ, 0xc0, !PT ;  /* 0x0000000106ff7812 */ /* 0x004fc6000782c0ff */
[----:B------:R-:W-:Y:S02]  /*34f0*/  USHF.L.U32 UR11, UR4, 0x5, URZ ;  /* 0x00000005040b7899 */ /* 0x000fe400080006ff */
[----:B------:R-:W-:Y:S02]  /*3500*/  ULOP3.LUT UR4, UR4, 0xffe, URZ, 0xc0, !UPT ;  /* 0x00000ffe04047892 */ /* 0x000fe4000f8ec0ff */
[----:B------:R-:W-:Y:S02]  /*3510*/  ULOP3.LUT UR11, UR11, 0xffffffc0, URZ, 0xc0, !UPT ;  /* 0xffffffc00b0b7892 */ /* 0x000fe4000f8ec0ff */
[----:B------:R-:W-:Y:S02]  /*3520*/  UIADD3 UR4, UPT, UPT, -UR4, UR30, URZ ;  /* 0x0000001e04047290 */ /* 0x000fe4000fffe1ff */
[----:B------:R-:W-:Y:S01]  /*3530*/  UIADD3 UR11, UPT, UPT, UR42, UR11, URZ ;  /* 0x0000000b2a0b7290 */ /* 0x000fe2000fffe0ff */
[----:B------:R-:W2:Y:S03]  /*3540*/  SYNCS.PHASECHK.TRANS64.TRYWAIT P0, [UR31+0xb0], R0 ;  /* 0x0000b000ff0075a7 */ /* 0x000ea6000800111f */
[----:B------:R-:W-:Y:S01]  /*3550*/  ULEA UR11, UR4, UR11, 0x14 ;  /* 0x0000000b040b7291 */ /* 0x000fe2000f8ea0ff */
[----:B-123--:R-:W-:Y:S11]  /*3560*/  @!P0 BRA `(.L_x_62) ;  /* 0x0000003400e48947 */ /* 0x00eff60003800000 */
.L_x_122:
[----:B------:R-:W-:Y:S01]  /*3570*/  IADD3 R10, PT, PT, R10, 0x1, RZ ;  /* 0x000000010a0a7810 */ /* 0x000fe20007ffe0ff */
[----:B------:R-:W-:Y:S06]  /*3580*/  BRA.U !UP4, `(.L_x_63) ;  /* 0x000000010cc07547 */ /* 0x000fec000b800000 */
[----:B------:R-:W-:Y:S01]  /*3590*/  UPLOP3.LUT UP2, UPT, UPT, UPT, UPT, 0x40, 0x4 ;  /* 0x000000000004789c */ /* 0x000fe20003f4e870 */
[----:B------:R-:W-:Y:S01]  /*35a0*/  UMOV UR23, UR41 ;  /* 0x0000002900177c82 */ /* 0x000fe20008000000 */
[----:B------:R-:W-:Y:S01]  /*35b0*/  UMOV UR22, UR40 ;  /* 0x0000002800167c82 */ /* 0x000fe20008000000 */
[----:B------:R-:W-:-:S08]  /*35c0*/  UMOV UR10, UR24 ;  /* 0x00000018000a7c82 */ /* 0x000fd00008000000 */
.L_x_66:
[----:B------:R-:W-:Y:S02]  /*35d0*/  UIADD3 UR23, UPT, UPT, UR23, 0x1, URZ ;  /* 0x0000000117177890 */ /* 0x000fe4000fffe0ff */
[----:B--2---:R-:W-:Y:S02]  /*35e0*/  ULEA UR5, UR10, UR26, 0x3 ;  /* 0x0000001a0a057291 */ /* 0x004fe4000f8e18ff */
[----:B------:R-:W-:Y:S01]  /*35f0*/  UISETP.NE.AND UP3, UPT, UR23, URZ, UPT ;  /* 0x000000ff1700728c */ /* 0x000fe2000bf65270 */
[----:B---3--:R-:W-:Y:S10]  /*3600*/  @P2 BRA `(.L_x_64) ;  /* 0x00000000000c2947 */ /* 0x008ff40003800000 */
[----:B-1----:R-:W-:Y:S04]  /*3610*/  SHF.L.U32 R2, R8, 0x1f, RZ ;  /* 0x0000001f08027819 */ /* 0x002fe800000006ff */
[----:B------:R-:W1:Y:S02]  /*3620*/  SYNCS.PHASECHK.TRANS64.TRYWAIT P0, [UR5], R2 ;  /* 0x00000002ff0075a7 */ /* 0x000e640008001105 */
[----:B-1----:R-:W-:Y:S05]  /*3630*/  @!P0 BRA `(.L_x_65) ;  /* 0x0000003400c88947 */ /* 0x002fea0003800000 */
.L_x_64:
[----:B------:R-:W-:Y:S01]  /*3640*/  UISETP.NE.AND UP0, UPT, UR22, 0x1, UPT ;  /* 0x000000011600788c */ /* 0x000fe2000bf05270 */
[----:B------:R-:W-:Y:S01]  /*3650*/  PLOP3.LUT P2, PT, PT, PT, PT, 0x80, 0x8 ;  /* 0x000000000008781c */ /* 0x000fe20003f4f070 */
[----:B------:R-:W-:Y:S02]  /*3660*/  UIADD3 UR4, UPT, UPT, UR10, 0x1, URZ ;  /* 0x000000010a047890 */ /* 0x000fe4000fffe0ff */
[----:B------:R-:W-:Y:S02]  /*3670*/  UIADD3 UR25, UPT, UPT, UR5, 0x28, URZ ;  /* 0x0000002805197890 */ /* 0x000fe4000fffe0ff */
[----:B------:R-:W-:Y:S01]  /*3680*/  UISETP.NE.AND UP1, UPT, UR4, 0x5, UPT ;  /* 0x000000050400788c */ /* 0x000fe2000bf25270 */
[----:B------:R-:W-:Y:S01]  /*3690*/  PLOP3.LUT P0, PT, PT, PT, UP0, 0x80, 0x8 ;  /* 0x000000000008781c */ /* 0x000fe20003f0f008 */
[----:B------:R-:W-:Y:S02]  /*36a0*/  UIADD3 UR22, UPT, UPT, UR22, -0x1, URZ ;  /* 0xffffffff16167890 */ /* 0x000fe4000fffe0ff */
[----:B------:R-:W-:Y:S02]  /*36b0*/  USEL UR6, URZ, 0x1, UP1 ;  /* 0x00000001ff067887 */ /* 0x000fe40008800000 */
[----:B------:R-:W-:Y:S01]  /*36c0*/  USEL UR24, UR4, URZ, UP1 ;  /* 0x000000ff04187287 */ /* 0x000fe20008800000 */
[----:B------:R-:W-:Y:S01]  /*36d0*/  UMOV UR7, 0x40004040 ;  /* 0x4000404000077882 */ /* 0x000fe20000000000 */
[----:B------:R-:W-:Y:S02]  /*36e0*/  UMOV UR5, 0x40004040 ;  /* 0x4000404000057882 */ /* 0x000fe40000000000 */
[----:B------:R-:W-:Y:S01]  /*36f0*/  @UP0 ULEA UR4, UR24, UR26, 0x3 ;  /* 0x0000001a18040291 */ /* 0x000fe2000f8e18ff */
[----:B------:R-:W-:Y:S01]  /*3700*/  LOP3.LUT R8, R8, UR6, RZ, 0x3c, !PT ;  /* 0x0000000608087c12 */ /* 0x000fe2000f8e3cff */
[----:B------:R-:W-:Y:S01]  /*3710*/  ULEA UR6, UR10, UR29, 0x9 ;  /* 0x0000001d0a067291 */ /* 0x000fe2000f8e48ff */
[----:B------:R-:W-:Y:S02]  /*3720*/  UMOV UR21, 0x40004040 ;  /* 0x4000404000157882 */ /* 0x000fe40000000000 */
[----:B-1----:R-:W-:Y:S01]  /*3730*/  @P0 SHF.L.U32 R0, R8, 0x1f, RZ ;  /* 0x0000001f08000819 */ /* 0x002fe200000006ff */
[----:B------:R-:W-:Y:S02]  /*3740*/  UIADD3 UR20, UPT, UPT, UR6, 0x2, URZ ;  /* 0x0000000206147890 */ /* 0x000fe4000fffe0ff */
[----:B------:R-:W-:Y:S01]  /*3750*/  UIADD3 UR16, UPT, UPT, UR6, 0x4, URZ ;  /* 0x0000000406107890 */ /* 0x000fe2000fffe0ff */
[----:B------:R2:W3:Y:S01]  /*3760*/  @P0 SYNCS.PHASECHK.TRANS64.TRYWAIT P2, [UR4], R0 ;  /* 0x00000000ff0005a7 */ /* 0x0004e20008041104 */
[----:B------:R-:W-:Y:S02]  /*3770*/  ULEA UR4, UR10, UR28, 0x9 ;  /* 0x0000001c0a047291 */ /* 0x000fe4000f8e48ff */
[----:B------:R-:W-:Y:S02]  /*3780*/  UIADD3 UR12, UPT, UPT, UR6, 0x6, URZ ;  /* 0x00000006060c7890 */ /* 0x000fe4000fffe0ff */
[----:B------:R-:W-:Y:S02]  /*3790*/  UIADD3 UR18, UPT, UPT, UR4, 0x2, URZ ;  /* 0x0000000204127890 */ /* 0x000fe4000fffe0ff */
[----:B------:R-:W-:Y:S02]  /*37a0*/  UIADD3 UR14, UPT, UPT, UR4, 0x4, URZ ;  /* 0x00000004040e7890 */ /* 0x000fe4000fffe0ff */
[----:B------:R-:W-:Y:S01]  /*37b0*/  UIADD3 UR8, UPT, UPT, UR4, 0x6, URZ ;  /* 0x0000000604087890 */ /* 0x000fe2000fffe0ff */
[----:B------:R2:W-:Y:S01]  /*37c0*/  UTCQMMA gdesc[UR4], gdesc[UR6], tmem[UR11], tmem[UR38], idesc[UR39], UP2 ;  /* 0x00ff2606040075ea */ /* 0x0005e2000900030b */
[----:B------:R-:W-:Y:S01]  /*37d0*/  UPLOP3.LUT UP2, UPT, UPT, UPT, UPT, 0x80, 0x8 ;  /* 0x000000000008789c */ /* 0x000fe20003f4f070 */
[----:B------:R-:W-:Y:S01]  /*37e0*/  UMOV UR19, 0x40004040 ;  /* 0x4000404000137882 */ /* 0x000fe20000000000 */
[----:B------:R-:W-:Y:S01]  /*37f0*/  UMOV UR17, 0x40004040 ;  /* 0x4000404000117882 */ /* 0x000fe20000000000 */
[----:B------:R2:W-:Y:S01]  /*3800*/  UTCQMMA gdesc[UR18], gdesc[UR20], tmem[UR11], tmem[UR36], idesc[UR37], UPT ;  /* 0x00ff2414120075ea */ /* 0x0005e2000b80030b */
[----:B------:R-:W-:Y:S01]  /*3810*/  UMOV UR15, 0x40004040 ;  /* 0x40004040000f7882 */ /* 0x000fe20000000000 */
[----:B------:R-:W-:Y:S01]  /*3820*/  UMOV UR13, 0x40004040 ;  /* 0x40004040000d7882 */ /* 0x000fe20000000000 */
[----:B------:R-:W-:Y:S01]  /*3830*/  UMOV UR9, 0x40004040 ;  /* 0x4000404000097882 */ /* 0x000fe20000000000 */
[----:B------:R2:W-:Y:S01]  /*3840*/  UTCQMMA gdesc[UR14], gdesc[UR16], tmem[UR11], tmem[UR34], idesc[UR35], UPT ;  /* 0x00ff22100e0075ea */ /* 0x0005e2000b80030b */
[----:B------:R2:W-:Y:S01]  /*3850*/  UTCQMMA gdesc[UR8], gdesc[UR12], tmem[UR11], tmem[UR32], idesc[UR33], UPT ;  /* 0x00ff200c080075ea */ /* 0x0005e2000b80030b */
[----:B------:R2:W-:Y:S01]  /*3860*/  UTCBAR.MULTICAST [UR25], URZ, UR27 ;  /* 0x000000ff190073e9 */ /* 0x0005e2000800081b */
[----:B------:R-:W-:Y:S01]  /*3870*/  UMOV UR10, UR24 ;  /* 0x00000018000a7c82 */ /* 0x000fe20008000000 */
[----:B------:R-:W-:Y:S05]  /*3880*/  BRA.U UP3, `(.L_x_66) ;  /* 0xfffffffd03507547 */ /* 0x000fea000b83ffff */
.L_x_63:
[----:B--2---:R-:W-:Y:S01]  /*3890*/  UIADD3 UR4, UPT, UPT, UR30, 0x1, URZ ;  /* 0x000000011e047890 */ /* 0x004fe2000fffe0ff */
[C---:B------:R-:W-:Y:S01]  /*38a0*/  ISETP.NE.AND P0, PT, R10.reuse, 0x2, PT ;  /* 0x000000020a00780c */ /* 0x040fe20003f05270 */
[----:B------:R-:W-:Y:S02]  /*38b0*/  UIADD3 UR5, UPT, UPT, UR31, 0x90, URZ ;  /* 0x000000901f057890 */ /* 0x000fe4000fffe0ff */
[----:B------:R-:W-:Y:S01]  /*38c0*/  UISETP.NE.AND UP0, UPT, UR4, 0x4, UPT ;  /* 0x000000040400788c */ /* 0x000fe2000bf05270 */
[----:B-1----:R-:W-:Y:S02]  /*38d0*/  SEL R0, RZ, 0x1, P0 ;  /* 0x00000001ff007807 */ /* 0x002fe40000000000 */
[----:B------:R-:W-:Y:S01]  /*38e0*/  SEL R10, R10, RZ, P0 ;  /* 0x000000ff0a0a7207 */ /* 0x000fe20000000000 */
[----:B------:R-:W-:Y:S01]  /*38f0*/  USEL UR6, URZ, 0x1, UP0 ;  /* 0x00000001ff067887 */ /* 0x000fe20008000000 */
[----:B------:R-:W-:Y:S01]  /*3900*/  LOP3.LUT R9, R9, R0, RZ, 0x3c, !PT ;  /* 0x0000000009097212 */ /* 0x000fe200078e3cff */
[----:B------:R-:W-:Y:S01]  /*3910*/  USEL UR30, UR4, URZ, UP0 ;  /* 0x000000ff041e7287 */ /* 0x000fe20008000000 */
[----:B------:R1:W-:Y:S03]  /*3920*/  UTCBAR [UR5], URZ ;  /* 0x000000ff050073e9 */ /* 0x0003e600080000ff */
[----:B------:R-:W-:Y:S01]  /*3930*/  LOP3.LUT R11, R11, UR6, RZ, 0x3c, !PT ;  /* 0x000000060b0b7c12 */ /* 0x000fe2000f8e3cff */
[----:B------:R-:W-:Y:S07]  /*3940*/  @P1 BRA `(.L_x_67) ;  /* 0xfffffff800881947 */ /* 0x000fee000383ffff */
[----:B------:R-:W2:Y:S01]  /*3950*/  S2UR UR8, SR_CgaCtaId ;  /* 0x00000000000879c3 */ /* 0x000ea20000008800 */
[----:B------:R-:W-:Y:S01]  /*3960*/  ELECT P0, URZ, PT ;  /* 0x0000000000ff782f */ /* 0x000fe20003800000 */
[----:B------:R-:W-:Y:S01]  /*3970*/  IMAD.MOV.U32 R0, RZ, RZ, 0x1 ;  /* 0x00000001ff007424 */ /* 0x000fe200078e00ff */
[----:B------:R-:W-:Y:S01]  /*3980*/  UIADD3 UR26, UPT, UPT, UR26, 0xb0, URZ ;  /* 0x000000b01a1a7890 */ /* 0x000fe2000fffe0ff */
[----:B------:R-:W-:Y:S01]  /*3990*/  SHF.L.U32 R2, R11, 0x1f, RZ ;  /* 0x0000001f0b027819 */ /* 0x000fe200000006ff */
[----:B------:R-:W-:-:S03]  /*39a0*/  UMOV UR4, 0x40 ;  /* 0x0000004000047882 */ /* 0x000fc60000000000 */
[----:B------:R-:W-:Y:S01]  /*39b0*/  UVIRTCOUNT.DEALLOC.SMPOOL 0x80 ;  /* 0x000000800000784c */ /* 0x000fe20000000000 */
[----:B--2---:R-:W-:Y:S02]  /*39c0*/  ULEA UR8, UR8, UR4, 0x18 ;  /* 0x0000000408087291 */ /* 0x004fe4000f8ec0ff */
[----:B------:R-:W-:-:S07]  /*39d0*/  ULEA UR4, UR30, UR26, 0x3 ;  /* 0x0000001a1e047291 */ /* 0x000fce000f8e18ff */
[----:B------:R2:W-:Y:S02]  /*39e0*/  @P0 STS.U8 [UR8+0x1c], R0 ;  /* 0x00001c00ff000988 */ /* 0x0005e40008000008 */
[----:B------:R-:W4:Y:S02]  /*39f0*/  SYNCS.PHASECHK.TRANS64.TRYWAIT P0, [UR4], R2 ;  /* 0x00000002ff0075a7 */ /* 0x000f240008001104 */
[----:B--2-4-:R-:W-:Y:S05]  /*3a00*/  @!P0 BRA `(.L_x_68) ;  /* 0x0000003000ec8947 */ /* 0x014fea0003800000 */
.L_x_125:
[----:B------:R-:W-:-:S04]  /*3a10*/  UIADD3 UR4, UPT, UPT, UR30, 0x1, URZ ;  /* 0x000000011e047890 */ /* 0x000fc8000fffe0ff */
[----:B------:R-:W-:-:S04]  /*3a20*/  UISETP.NE.AND UP0, UPT, UR4, 0x4, UPT ;  /* 0x000000040400788c */ /* 0x000fc8000bf05270 */
[----:B------:R-:W-:Y:S02]  /*3a30*/  USEL UR6, URZ, 0x1, UP0 ;  /* 0x00000001ff067887 */ /* 0x000fe40008000000 */
[----:B------:R-:W-:-:S04]  /*3a40*/  USEL UR4, UR4, URZ, UP0 ;  /* 0x000000ff04047287 */ /* 0x000fc80008000000 */
[----:B-1----:R-:W-:Y:S01]  /*3a50*/  ULEA UR5, UR4, UR26, 0x3 ;  /* 0x0000001a04057291 */ /* 0x002fe2000f8e18ff */
[----:B--2---:R-:W-:-:S04]  /*3a60*/  LOP3.LUT R2, R11, UR6, RZ, 0x3c, !PT ;  /* 0x000000060b027c12 */ /* 0x004fc8000f8e3cff */
[----:B------:R-:W-:-:S04]  /*3a70*/  SHF.L.U32 R3, R2, 0x1f, RZ ;  /* 0x0000001f02037819 */ /* 0x000fc800000006ff */
[----:B------:R-:W1:Y:S02]  /*3a80*/  SYNCS.PHASECHK.TRANS64.TRYWAIT P0, [UR5], R3 ;  /* 0x00000003ff0075a7 */ /* 0x000e640008001105 */
[----:B-1----:R-:W-:Y:S05]  /*3a90*/  @!P0 BRA `(.L_x_69) ;  /* 0x0000003000e08947 */ /* 0x002fea0003800000 */
.L_x_127:
        /* <DEDUP_REMOVED lines=9> */
.L_x_129:
[----:B------:R-:W-:-:S04]  /*3b30*/  UIADD3 UR4, UPT, UPT, UR4, 0x1, URZ ;  /* 0x0000000104047890 */ /* 0x000fc8000fffe0ff */
[----:B------:R-:W-:-:S04]  /*3b40*/  UISETP.NE.AND UP0, UPT, UR4, 0x4, UPT ;  /* 0x000000040400788c */ /* 0x000fc8000bf05270 */
[----:B------:R-:W-:Y:S02]  /*3b50*/  USEL UR5, URZ, 0x1, UP0 ;  /* 0x00000001ff057887 */ /* 0x000fe40008000000 */
[----:B------:R-:W-:-:S04]  /*3b60*/  USEL UR4, UR4, URZ, UP0 ;  /* 0x000000ff04047287 */ /* 0x000fc80008000000 */
[----:B------:R-:W-:Y:S01]  /*3b70*/  ULEA UR4, UR4, UR26, 0x3 ;  /* 0x0000001a04047291 */ /* 0x000fe2000f8e18ff */
[----:B------:R-:W-:-:S04]  /*3b80*/  LOP3.LUT R2, R2, UR5, RZ, 0x3c, !PT ;  /* 0x0000000502027c12 */ /* 0x000fc8000f8e3cff */
[----:B------:R-:W-:-:S04]  /*3b90*/  SHF.L.U32 R2, R2, 0x1f, RZ ;  /* 0x0000001f02027819 */ /* 0x000fc800000006ff */
[----:B------:R-:W2:Y:S02]  /*3ba0*/  SYNCS.PHASECHK.TRANS64.TRYWAIT P0, [UR4], R2 ;  /* 0x00000002ff0075a7 */ /* 0x000ea40008001104 */
[----:B--2---:R-:W-:Y:S05]  /*3bb0*/  @!P0 BRA `(.L_x_71) ;  /* 0x0000003000c88947 */ /* 0x004fea0003800000 */
.L_x_131:
[----:B------:R-:W-:Y:S01]  /*3bc0*/  NOP ;  /* 0x0000000000007918 */ /* 0x000fe20000000000 */
[----:B-1----:R-:W1:Y:S01]  /*3bd0*/  LDS R0, [UR8+0x14] ;  /* 0x00001408ff007984 */ /* 0x002e620008000800 */
[----:B------:R-:W-:Y:S01]  /*3be0*/  ULOP3.LUT UR4, UR42, 0xffff, URZ, 0xc0, !UPT ;  /* 0x0000ffff2a047892 */ /* 0x000fe2000f8ec0ff */
[----:B------:R-:W-:Y:S01]  /*3bf0*/  UMOV UR5, 0xffff ;  /* 0x0000ffff00057882 */ /* 0x000fe20000000000 */
[----:B------:R-:W-:Y:S02]  /*3c00*/  UMOV UR6, 0x1 ;  /* 0x0000000100067882 */ /* 0x000fe40000000000 */
[----:B------:R-:W-:-:S04]  /*3c10*/  USHF.R.U32.HI UR4, URZ, 0x5, UR4 ;  /* 0x00000005ff047899 */ /* 0x000fc80008011604 */
[----:B------:R-:W-:Y:S02]  /*3c20*/  USHF.L.U32 UR5, UR5, UR4, URZ ;  /* 0x0000000405057299 */ /* 0x000fe400080006ff */
[----:B------:R-:W-:-:S04]  /*3c30*/  USHF.L.U32 UR4, UR6, UR4, URZ ;  /* 0x0000000406047299 */ /* 0x000fc800080006ff */
[----:B-1----:R-:W-:-:S04]  /*3c40*/  LOP3.LUT R0, R0, UR5, RZ, 0xc0, !PT ;  /* 0x0000000500007c12 */ /* 0x002fc8000f8ec0ff */
[----:B------:R-:W-:-:S13]  /*3c50*/  ISETP.NE.AND P0, PT, R0, UR5, PT ;  /* 0x0000000500007c0c */ /* 0x000fda000bf05270 */
[----:B------:R-:W-:Y:S05]  /*3c60*/  @P0 BRA `(.L_x_72) ;  /* 0x0000000000580947 */ /* 0x000fea0003800000 */
[----:B------:R-:W1:Y:S02]  /*3c70*/  LDS R0, [UR8+0x18] ;  /* 0x00001808ff007984 */ /* 0x000e640008000800 */
[----:B-1----:R-:W-:-:S04]  /*3c80*/  LOP3.LUT R0, R0, UR4, RZ, 0xc0, !PT ;  /* 0x0000000400007c12 */ /* 0x002fc8000f8ec0ff */
[----:B------:R-:W-:-:S13]  /*3c90*/  ISETP.NE.AND P0, PT, R0, UR4, PT ;  /* 0x0000000400007c0c */ /* 0x000fda000bf05270 */
[----:B------:R-:W-:Y:S05]  /*3ca0*/  @P0 BRA `(.L_x_73) ;  /* 0x00000000003c0947 */ /* 0x000fea0003800000 */
[----:B------:R-:W1:Y:S01]  /*3cb0*/  S2R R2, SR_LANEID ;  /* 0x0000000000027919 */ /* 0x000e620000000000 */
[----:B------:R-:W-:-:S06]  /*3cc0*/  ULOP3.LUT UR5, URZ, UR5, URZ, 0x33, !UPT ;  /* 0x00000005ff057292 */ /* 0x000fcc000f8e33ff */
[----:B------:R-:W-:-:S04]  /*3cd0*/  IMAD.U32 R0, RZ, RZ, UR5 ;  /* 0x00000005ff007e24 */ /* 0x000fc8000f8e00ff */
[----:B------:R2:W4:Y:S02]  /*3ce0*/  REDUX UR7, R0 ;  /* 0x00000000000773c4 */ /* 0x0005240000000000 */
[----:B------:R1:W-:Y:S01]  /*3cf0*/  UTCATOMSWS.AND URZ, UR5 ;  /* 0x0000000500ff79e3 */ /* 0x0003e20008000000 */
[----:B--2---:R-:W-:Y:S01]  /*3d00*/  LOP3.LUT R0, RZ, UR4, RZ, 0x33, !PT ;  /* 0x00000004ff007c12 */ /* 0x004fe2000f8e33ff */
[----:B------:R-:W-:Y:S02]  /*3d10*/  VOTEU.ANY UR4, UPT, PT ;  /* 0x0000000000047886 */ /* 0x000fe400038e0100 */
[----:B------:R-:W-:Y:S02]  /*3d20*/  UFLO.U32 UR4, UR4 ;  /* 0x00000004000472bd */ /* 0x000fe400080e0000 */
[----:B------:R-:W2:Y:S04]  /*3d30*/  REDUX UR6, R0 ;  /* 0x00000000000673c4 */ /* 0x000ea80000000000 */
[----:B-1----:R-:W-:-:S02]  /*3d40*/  ISETP.EQ.U32.AND P0, PT, R2, UR4, PT ;  /* 0x0000000402007c0c */ /* 0x002fc4000bf02070 */
[----:B----4-:R-:W-:-:S11]  /*3d50*/  MOV R2, UR7 ;  /* 0x0000000700027c02 */ /* 0x010fd60008000f00 */
[----:B------:R1:W-:Y:S01]  /*3d60*/  @P0 ATOMS.AND RZ, [UR8+0x14], R2 ;  /* 0x00001402ffff098c */ /* 0x0003e2000a800008 */
[----:B--2---:R-:W-:-:S05]  /*3d70*/  IMAD.U32 R0, RZ, RZ, UR6 ;  /* 0x00000006ff007e24 */ /* 0x004fca000f8e00ff */
[----:B------:R1:W-:Y:S01]  /*3d80*/  @P0 ATOMS.AND RZ, [UR8+0x18], R0 ;  /* 0x00001800ffff098c */ /* 0x0003e2000a800008 */
[----:B------:R-:W-:Y:S05]  /*3d90*/  BRA `(.L_x_74) ;  /* 0x0000000000147947 */ /* 0x000fea0003800000 */
.L_x_73:
[----:B------:R-:W-:Y:S02]  /*3da0*/  MOV R2, 0x3dc0 ;  /* 0x00003dc000027802 */ /* 0x000fe40000000f00 */
[----:B---3-5:R-:W-:Y:S05]  /*3db0*/  CALL.REL.NOINC `($__internal_0_$__cuda_sm10x_tcgen05_guardrail_trap_col_being_dealloced_not_returned_by_alloc) ;  /* 0x0000003000e47944 */ /* 0x028fea0003c00000 */
[----:B------:R-:W-:Y:S05]  /*3dc0*/  BRA `(.L_x_74) ;  /* 0x0000000000087947 */ /* 0x000fea0003800000 */
.L_x_72:
[----:B------:R-:W-:Y:S02]  /*3dd0*/  MOV R2, 0x3df0 ;  /* 0x00003df000027802 */ /* 0x000fe40000000f00 */
[----:B---3-5:R-:W-:Y:S05]  /*3de0*/  CALL.REL.NOINC `($__internal_2_$__cuda_sm10x_tcgen05_guardrail_trap_unallocated_columns_being_dealloced) ;  /* 0x0000003000f07944 */ /* 0x028fea0003c00000 */
.L_x_74:
[----:B------:R-:W-:Y:S01]  /*3df0*/  NOP ;  /* 0x0000000000007918 */ /* 0x000fe20000000000 */
[----:B------:R-:W-:Y:S05]  /*3e00*/  EXIT ;  /* 0x000000000000794d */ /* 0x000fea0003800000 */
.L_x_56:
[----:B------:R-:W-:-:S09]  /*3e10*/  UISETP.NE.OR UP0, UPT, UR22, 0x3, !UP3 ;  /* 0x000000031600788c */ /* 0x000fd2000df05670 */
[----:B------:R-:W-:Y:S05]  /*3e20*/  BRA.U UP0, `(.L_x_75) ;  /* 0x0000000d00087547 */ /* 0x000fea000b800000 */
[----:B------:R-:W1:Y:S01]  /*3e30*/  LDCU UR26, c[0x0][0x370] ;  /* 0x00006e00ff1a77ac */ /* 0x000e620008000800 */
[----:B------:R-:W2:Y:S01]  /*3e40*/  LDC.64 R16, c[0x0][0x348] ;  /* 0x0000d200ff107b82 */ /* 0x000ea20000000a00 */
[----:B------:R-:W-:Y:S02]  /*3e50*/  HFMA2 R13, -RZ, RZ, 0, 0 ;  /* 0x00000000ff0d7431 */ /* 0x000fe400000001ff */
[----:B------:R-:W-:Y:S01]  /*3e60*/  IMAD.MOV.U32 R15, RZ, RZ, 0x1 ;  /* 0x00000001ff0f7424 */ /* 0x000fe200078e00ff */
[----:B------:R-:W1:Y:S01]  /*3e70*/  LDCU.128 UR28, c[0x0][0xb10] ;  /* 0x00016200ff1c77ac */ /* 0x000e620008000c00 */
[----:B------:R-:W-:Y:S01]  /*3e80*/  IMAD.MOV.U32 R14, RZ, RZ, RZ ;  /* 0x000000ffff0e7224 */ /* 0x000fe200078e00ff */
[----:B------:R-:W-:Y:S01]  /*3e90*/  MOV R12, 0x1000 ;  /* 0x00001000000c7802 */ /* 0x000fe20000000f00 */
[----:B------:R-:W3:Y:S01]  /*3ea0*/  LDCU UR25, c[0x0][0x374] ;  /* 0x00006e80ff1977ac */ /* 0x000ee20008000800 */
[----:B------:R-:W4:Y:S01]  /*3eb0*/  LDC.64 R2, c[0x0][0x888] ;  /* 0x00022200ff027b82 */ /* 0x000f220000000a00 */
[----:B------:R-:W3:Y:S01]  /*3ec0*/  LDCU UR16, c[0x0][0xb0c] ;  /* 0x00016180ff1077ac */ /* 0x000ee20008000800 */
[----:B------:R-:W2:Y:S06]  /*3ed0*/  LDCU UR35, c[0x0][0xb20] ;  /* 0x00016400ff2377ac */ /* 0x000eac0008000800 */
[----:B------:R-:W4:Y:S01]  /*3ee0*/  LDC.64 R4, c[0x0][0x890] ;  /* 0x00022400ff047b82 */ /* 0x000f220000000a00 */
[----:B------:R-:W2:Y:S01]  /*3ef0*/  LDCU UR4, c[0x0][0xb30] ;  /* 0x00016600ff0477ac */ /* 0x000ea20008000800 */
[----:B------:R-:W-:Y:S01]  /*3f00*/  UMOV UR17, 0x400 ;  /* 0x0000040000117882 */ /* 0x000fe20000000000 */
[----:B-1----:R-:W-:-:S02]  /*3f10*/  UIMAD.WIDE.U32 UR32, UR26, UR28, URZ ;  /* 0x0000001c1a2072a5 */ /* 0x002fc4000f8e00ff */
[----:B---3--:R-:W-:Y:S02]  /*3f20*/  UIMAD.WIDE.U32 UR6, UR25, UR31, URZ ;  /* 0x0000001f190672a5 */ /* 0x008fe4000f8e00ff */
[----:B------:R-:W-:Y:S02]  /*3f30*/  ULEA UR17, UR48, UR17, 0x18 ;  /* 0x0000001130117291 */ /* 0x000fe4000f8ec0ff */
[----:B------:R-:W-:Y:S02]  /*3f40*/  UPLOP3.LUT UP3, UPT, UPT, UPT, UPT, 0x40, 0x4 ;  /* 0x000000000004789c */ /* 0x000fe40003f6e870 */
[----:B------:R-:W-:Y:S01]  /*3f50*/  UIADD3 UR5, UPT, UPT, UR17, 0x50, URZ ;  /* 0x0000005011057890 */ /* 0x000fe2000fffe0ff */
[----:B------:R-:W-:Y:S01]  /*3f60*/  UMOV UR32, UR33 ;  /* 0x0000002100207c82 */ /* 0x000fe20008000000 */
[----:B------:R-:W-:Y:S01]  /*3f70*/  UMOV UR27, UR7 ;  /* 0x00000007001b7c82 */ /* 0x000fe20008000000 */
[----:B------:R-:W-:Y:S02]  /*3f80*/  UISETP.GE.AND UP0, UPT, UR40, 0x1, UPT ;  /* 0x000000012800788c */ /* 0x000fe4000bf06270 */
[----:B------:R-:W-:Y:S01]  /*3f90*/  UISETP.NE.AND UP4, UPT, UR40, 0x1, UPT ;  /* 0x000000012800788c */ /* 0x000fe2000bf85270 */
[----:B------:R-:W1:Y:S01]  /*3fa0*/  LDCU.64 UR14, c[0x0][0xb28] ;  /* 0x00016500ff0e77ac */ /* 0x000e620008000a00 */
[----:B------:R-:W-:-:S02]  /*3fb0*/  UISETP.NE.AND UP6, UPT, UR16, 0x1, UPT ;  /* 0x000000011000788c */ /* 0x000fc4000bfc5270 */
[----:B------:R-:W-:Y:S02]  /*3fc0*/  UISETP.NE.AND UP5, UPT, UR30, 0x1, UPT ;  /* 0x000000011e00788c */ /* 0x000fe4000bfa5270 */
[----:B------:R-:W-:Y:S02]  /*3fd0*/  UPRMT UR48, UR48, 0x654, UR5 ;  /* 0x0000065430307896 */ /* 0x000fe40008000005 */
[----:B------:R-:W-:Y:S02]  /*3fe0*/  USHF.R.U32.HI UR32, URZ, UR29, UR32 ;  /* 0x0000001dff207299 */ /* 0x000fe40008011620 */
[----:B--2---:R-:W-:Y:S02]  /*3ff0*/  USHF.R.U32.HI UR27, URZ, UR35, UR27 ;  /* 0x00000023ff1b7299 */ /* 0x004fe4000801161b */
[----:B------:R-:W-:-:S11]  /*4000*/  UISETP.NE.AND UP2, UPT, UR4, 0x1, UPT ;  /* 0x000000010400788c */ /* 0x000fd6000bf45270 */
.L_x_83:
[C---:B------:R-:W-:Y:S02]  /*4010*/  LEA R7, R14.reuse, UR17, 0x3 ;  /* 0x000000110e077c11 */ /* 0x040fe4000f8e18ff */
[----:B------:R-:W-:Y:S02]  /*4020*/  SHF.L.U32 R0, R13, 0x1f, RZ ;  /* 0x0000001f0d007819 */ /* 0x000fe400000006ff */
[----:B------:R-:W-:Y:S02]  /*4030*/  LEA R8, R14, UR17, 0x4 ;  /* 0x000000110e087c11 */ /* 0x000fe4000f8e20ff */
[----:B--2---:R-:W2:Y:S02]  /*4040*/  SYNCS.PHASECHK.TRANS64.TRYWAIT P0, [R7+URZ+0x70], R0 ;  /* 0x00007000070075a7 */ /* 0x004ea400080011ff */
[----:B--2---:R-:W-:Y:S05]  /*4050*/  @!P0 BRA `(.L_x_76) ;  /* 0x0000002c00b88947 */ /* 0x004fea0003800000 */
.L_x_132:
[----:B------:R-:W3:Y:S01]  /*4060*/  LDS.128 R8, [R8+0x100] ;  /* 0x0001000008087984 */ /* 0x000ee20000000c00 */
[----:B------:R-:W-:Y:S01]  /*4070*/  UISETP.GE.AND UP0, UPT, UR40, 0x1, UPT ;  /* 0x000000012800788c */ /* 0x000fe2000bf06270 */
[----:B------:R-:W-:Y:S01]  /*4080*/  @!PT LDS RZ, [RZ] ;  /* 0x00000000fffff984 */ /* 0x000fe20000000800 */
[----:B------:R-:W-:Y:S01]  /*4090*/  @!PT LDS RZ, [RZ] ;  /* 0x00000000fffff984 */ /* 0x000fe20000000800 */
[----:B------:R-:W-:Y:S01]  /*40a0*/  @!PT LDS RZ, [RZ] ;  /* 0x00000000fffff984 */ /* 0x000fe20000000800 */
[----:B------:R-:W-:Y:S01]  /*40b0*/  @!PT LDS RZ, [RZ] ;  /* 0x00000000fffff984 */ /* 0x000fe20000000800 */
[----:B------:R1:W-:Y:S06]  /*40c0*/  MEMBAR.ALL.CTA ;  /* 0x0000000000007992 */ /* 0x0003ec0000008000 */
[----:B-1----:R-:W1:Y:S01]  /*40d0*/  FENCE.VIEW.ASYNC.S ;  /* 0x00000000000073c6 */ /* 0x002e620000000000 */
[----:B---3--:R-:W-:Y:S11]  /*40e0*/  LOP3.LUT P0, RZ, R10, 0x1, RZ, 0xc0, !PT ;  /* 0x000000010aff7812 */ /* 0x008ff6000780c0ff */
[----:B------:R-:W-:Y:S02]  /*40f0*/  @!UPT UIADD3 URZ, UPT, UPT, URZ, URZ, URZ ;  /* 0x000000fffffff290 */ /* 0x000fe4000fffe0ff */
[----:B-1----:R-:W-:Y:S01]  /*4100*/  VOTEU.ANY UP1, P0 ;  /* 0x0000000000ff7886 */ /* 0x002fe20000020100 */
[----:B------:R-:W-:Y:S11]  /*4110*/  PLOP3.LUT P0, PT, PT, PT, UP1, 0x80, 0x8 ;  /* 0x000000000008781c */ /* 0x000ff60003f0f018 */
[----:B------:R-:W-:Y:S02]  /*4120*/  @!UPT UIADD3 URZ, UPT, UPT, URZ, URZ, URZ ;  /* 0x000000fffffff290 */ /* 0x000fe4000fffe0ff */
[----:B--2---:R-:W-:Y:S02]  /*4130*/  @P0 SHF.R.U32.HI R0, RZ, 0x10, R9 ;  /* 0x00000010ff000819 */ /* 0x004fe40000011609 */
[----:B------:R-:W-:Y:S02]  /*4140*/  @P0 MOV R6, R8 ;  /* 0x0000000800060202 */ /* 0x000fe40000000f00 */
[----:B------:R-:W-:Y:S01]  /*4150*/  @P0 R2UR UR4, R0 ;  /* 0x00000000000402ca */ /* 0x000fe200000e0000 */
[----:B------:R-:W-:Y:S01]  /*4160*/  VIADD R0, R7, 0x80 ;  /* 0x0000008007007836 */ /* 0x000fe20000000000 */
[----:B------:R-:W-:Y:S02]  /*4170*/  @P0 LOP3.LUT R8, R9, 0xffff, RZ, 0xc0, !PT ;  /* 0x0000ffff09080812 */ /* 0x000fe400078ec0ff */
[----:B------:R-:W-:Y:S02]  /*4180*/  @P0 R2UR UR6, R6 ;  /* 0x00000000060602ca */ /* 0x000fe400000e0000 */
[----:B------:R-:W-:Y:S02]  /*4190*/  PRMT R0, RZ, 0x654, R0 ;  /* 0x00000654ff007816 */ /* 0x000fe40000000000 */
[----:B------:R-:W-:Y:S02]  /*41a0*/  @P0 R2UR UR5, R8 ;  /* 0x00000000080502ca */ /* 0x000fe400000e0000 */
[----:B------:R1:W-:Y:S03]  /*41b0*/  SYNCS.ARRIVE.TRANS64.RED.A1T0 RZ, [R0+URZ], RZ ;  /* 0x000000ff00ff79a7 */ /* 0x0003e600081004ff */
[----:B------:R-:W-:Y:S04]  /*41c0*/  @UP1 UMOV UR24, UR4 ;  /* 0x0000000400181c82 */ /* 0x000fe80008000000 */
[----:B------:R-:W-:Y:S04]  /*41d0*/  @UP1 UMOV UR13, UR6 ;  /* 0x00000006000d1c82 */ /* 0x000fe80008000000 */
[----:B------:R-:W-:Y:S01]  /*41e0*/  @UP1 UMOV UR7, UR5 ;  /* 0x0000000500071c82 */ /* 0x000fe20008000000 */
[----:B------:R-:W-:Y:S05]  /*41f0*/  BRA.U !UP0, `(.L_x_77) ;  /* 0x0000000108a47547 */ /* 0x000fea000b800000 */
[----:B------:R-:W-:Y:S02]  /*4200*/  UIMAD.WIDE.U32 UR10, UR7, UR31, URZ ;  /* 0x0000001f070a72a5 */ /* 0x000fe4000f8e00ff */
[----:B------:R-:W-:Y:S02]  /*4210*/  UIMAD.WIDE.U32 UR18, UR13, UR28, URZ ;  /* 0x0000001c0d1272a5 */ /* 0x000fe4000f8e00ff */
[----:B------:R-:W-:Y:S02]  /*4220*/  USEL UR4, UR25, UR27, !UP5 ;  /* 0x0000001b19047287 */ /* 0x000fe4000e800000 */
[----:B------:R-:W-:Y:S02]  /*4230*/  USEL UR8, UR26, UR32, !UP6 ;  /* 0x000000201a087287 */ /* 0x000fe4000f000000 */
[----:B------:R-:W-:Y:S02]  /*4240*/  UIMAD.WIDE.U32 UR20, UR4, UR14, URZ ;  /* 0x0000000e041472a5 */ /* 0x000fe4000f8e00ff */
[----:B------:R-:W-:Y:S01]  /*4250*/  UIMAD.WIDE.U32 UR22, UR8, UR14, URZ ;  /* 0x0000000e081672a5 */ /* 0x000fe2000f8e00ff */
[----:B------:R-:W-:Y:S02]  /*4260*/  UMOV UR5, UR11 ;  /* 0x0000000b00057c82 */ /* 0x000fe40008000000 */
[----:B------:R-:W-:Y:S03]  /*4270*/  USHF.R.U32.HI UR6, URZ, UR35, UR5 ;  /* 0x00000023ff067299 */ /* 0x000fe60008011605 */
[----:B------:R-:W-:Y:S01]  /*4280*/  UMOV UR5, UR19 ;  /* 0x0000001300057c82 */ /* 0x000fe20008000000 */
[----:B------:R-:W-:Y:S02]  /*4290*/  USEL UR6, UR7, UR6, !UP5 ;  /* 0x0000000607067287 */ /* 0x000fe4000e800000 */
[----:B------:R-:W-:Y:S02]  /*42a0*/  USHF.R.U32.HI UR9, URZ, UR29, UR5 ;  /* 0x0000001dff097299 */ /* 0x000fe40008011605 */
[----:B------:R-:W-:Y:S01]  /*42b0*/  UIMAD.WIDE.U32 UR10, UR6, UR14, URZ ;  /* 0x0000000e060a72a5 */ /* 0x000fe2000f8e00ff */
[----:B------:R-:W-:Y:S02]  /*42c0*/  UMOV UR5, UR21 ;  /* 0x0000001500057c82 */ /* 0x000fe40008000000 */
[----:B------:R-:W-:Y:S03]  /*42d0*/  @UP4 USHF.R.U32.HI UR4, URZ, UR15, UR5 ;  /* 0x0000000fff044299 */ /* 0x000fe60008011605 */
[----:B------:R-:W-:Y:S01]  /*42e0*/  UMOV UR5, UR23 ;  /* 0x0000001700057c82 */ /* 0x000fe20008000000 */
[----:B------:R-:W-:Y:S02]  /*42f0*/  UIMAD UR4, UR40, UR4, URZ ;  /* 0x00000004280472a4 */ /* 0x000fe4000f8e02ff */
[----:B------:R-:W-:Y:S02]  /*4300*/  @UP4 USHF.R.U32.HI UR8, URZ, UR15, UR5 ;  /* 0x0000000fff084299 */ /* 0x000fe40008011605 */
[----:B------:R-:W-:Y:S02]  /*4310*/  USEL UR5, UR13, UR9, !UP6 ;  /* 0x000000090d057287 */ /* 0x000fe4000f000000 */
[----:B------:R-:W-:Y:S02]  /*4320*/  UIMAD UR9, UR40, UR8, URZ ;  /* 0x00000008280972a4 */ /* 0x000fe4000f8e02ff */
[----:B------:R-:W-:Y:S03]  /*4330*/  UISETP.GE.AND UP0, UPT, UR6, UR4, UPT ;  /* 0x000000040600728c */ /* 0x000fe6000bf06270 */
[----:B------:R-:W-:Y:S01]  /*4340*/  UMOV UR4, UR11 ;  /* 0x0000000b00047c82 */ /* 0x000fe20008000000 */
[----:B------:R-:W-:Y:S02]  /*4350*/  UISETP.GE.OR UP0, UPT, UR5, UR9, UP0 ;  /* 0x000000090500728c */ /* 0x000fe40008706670 */
[----:B------:R-:W-:Y:S02]  /*4360*/  USHF.R.U32.HI UR4, URZ, UR15, UR4 ;  /* 0x0000000fff047299 */ /* 0x000fe40008011604 */
[----:B------:R-:W-:Y:S02]  /*4370*/  UIMAD.WIDE.U32 UR10, UR5, UR14, URZ ;  /* 0x0000000e050a72a5 */ /* 0x000fe4000f8e00ff */
[----:B------:R-:W-:Y:S04]  /*4380*/  USEL UR12, UR6, UR4, !UP4 ;  /* 0x00000004060c7287 */ /* 0x000fe8000e000000 */
[----:B------:R-:W-:Y:S01]  /*4390*/  UIADD3 UR9, UPT, UPT, -UR12, URZ, URZ ;  /* 0x000000ff0c097290 */ /* 0x000fe2000fffe1ff */
[----:B------:R-:W-:Y:S02]  /*43a0*/  @!UP0 UMOV UR4, UR11 ;  /* 0x0000000b00048c82 */ /* 0x000fe40008000000 */
[----:B------:R-:W-:Y:S02]  /*43b0*/  @!UP0 USHF.R.U32.HI UR4, URZ, UR15, UR4 ;  /* 0x0000000fff048299 */ /* 0x000fe40008011604 */
[----:B------:R-:W-:Y:S02]  /*43c0*/  UIMAD UR9, UR40, UR9, UR6 ;  /* 0x00000009280972a4 */ /* 0x000fe4000f8e0206 */
[----:B------:R-:W-:Y:S04]  /*43d0*/  @!UP0 USEL UR4, UR5, UR4, !UP4 ;  /* 0x0000000405048287 */ /* 0x000fe8000e000000 */
[----:B------:R-:W-:Y:S02]  /*43e0*/  @!UP0 UIMAD UR9, UR8, UR9, UR4 ;  /* 0x00000009080982a4 */ /* 0x000fe4000f8e0204 */
[----:B------:R-:W-:Y:S02]  /*43f0*/  @!UP0 UIADD3 UR10, UPT, UPT, UR12, -UR4, URZ ;  /* 0x800000040c0a8290 */ /* 0x000fe4000fffe0ff */
[----:B------:R-:W-:Y:S02]  /*4400*/  UIADD3 UR4, UPT, UPT, -UR5, URZ, URZ ;  /* 0x000000ff05047290 */ /* 0x000fe4000fffe1ff */
[----:B------:R-:W-:Y:S02]  /*4410*/  UIADD3 UR8, UPT, UPT, -UR6, URZ, URZ ;  /* 0x000000ff06087290 */ /* 0x000fe4000fffe1ff */
[----:B------:R-:W-:Y:S02]  /*4420*/  @!UP0 UIMAD UR6, UR10, UR40, UR5 ;  /* 0x000000280a0682a4 */ /* 0x000fe4000f8e0205 */
[----:B------:R-:W-:Y:S02]  /*4430*/  UIMAD UR13, UR16, UR4, UR13 ;  /* 0x00000004100d72a4 */ /* 0x000fe4000f8e020d */
[----:B------:R-:W-:Y:S01]  /*4440*/  UIMAD UR7, UR30, UR8, UR7 ;  /* 0x000000081e0772a4 */ /* 0x000fe2000f8e0207 */
[----:B------:R-:W-:Y:S02]  /*4450*/  @!UP0 UMOV UR5, UR9 ;  /* 0x0000000900058c82 */ /* 0x000fe40008000000 */
[----:B------:R-:W-:Y:S02]  /*4460*/  UIMAD UR13, UR5, UR16, UR13 ;  /* 0x00000010050d72a4 */ /* 0x000fe4000f8e020d */
[----:B------:R-:W-:Y:S11]  /*4470*/  UIMAD UR7, UR6, UR30, UR7 ;  /* 0x0000001e060772a4 */ /* 0x000ff6000f8e0207 */
[----:B------:R-:W-:Y:S01]  /*4480*/  @!UPT UIADD3 URZ, UPT, UPT, URZ, URZ, URZ ;  /* 0x000000fffffff290 */ /* 0x000fe2000fffe0ff */
.L_x_77:
[----:B------:R-:W2:Y:S01]  /*4490*/  @!UP2 LDCU.128 UR20, c[0x0][0xb10] ;  /* 0x00016200ff14a7ac */ /* 0x000ea20008000c00 */
[C---:B----4-:R-:W-:Y:S02]  /*44a0*/  ISETP.NE.U32.AND P1, PT, R4.reuse, RZ, PT ;  /* 0x000000ff0400720c */ /* 0x050fe40003f25070 */
[----:B------:R-:W-:Y:S02]  /*44b0*/  ISETP.NE.U32.AND P0, PT, R4, RZ, PT ;  /* 0x000000ff0400720c */ /* 0x000fe40003f05070 */
[C---:B------:R-:W-:Y:S02]  /*44c0*/  ISETP.NE.AND.EX P1, PT, R5.reuse, RZ, PT, P1 ;  /* 0x000000ff0500720c */ /* 0x040fe40003f25310 */
[----:B------:R-:W-:Y:S01]  /*44d0*/  ISETP.NE.AND.EX P0, PT, R5, RZ, PT, P0 ;  /* 0x000000ff0500720c */ /* 0x000fe20003f05300 */
[----:B------:R-:W3:Y:S01]  /*44e0*/  @!UP2 LDCU UR5, c[0x0][0xb0c] ;  /* 0x00016180ff05a7ac */ /* 0x000ee20008000800 */
[----:B------:R-:W-:Y:S01]  /*44f0*/  SHF.L.U32 R6, R15, 0x1f, RZ ;  /* 0x0000001f0f067819 */ /* 0x000fe200000006ff */
[----:B--2---:R-:W-:Y:S07]  /*4500*/  UIMAD.WIDE.U32 UR8, UR13, UR20, URZ ;  /* 0x000000140d0872a5 */ /* 0x004fee000f8e00ff */
[----:B------:R-:W-:Y:S01]  /*4510*/  @!UP2 UMOV UR4, UR9 ;  /* 0x000000090004ac82 */ /* 0x000fe20008000000 */
[----:B---3--:R-:W-:Y:S02]  /*4520*/  @!UP2 UISETP.NE.AND UP0, UPT, UR5, 0x1, UPT ;  /* 0x000000010500a88c */ /* 0x008fe4000bf05270 */
[----:B------:R-:W-:Y:S02]  /*4530*/  @!UP2 USHF.R.U32.HI UR4, URZ, UR21, UR4 ;  /* 0x00000015ff04a299 */ /* 0x000fe40008011604 */
[----:B------:R-:W-:Y:S02]  /*4540*/  UIMAD.WIDE.U32 UR8, UR7, UR23, URZ ;  /* 0x00000017070872a5 */ /* 0x000fe4000f8e00ff */
[----:B------:R-:W-:Y:S02]  /*4550*/  @!UP2 USEL UR10, UR13, UR4, !UP0 ;  /* 0x000000040d0aa287 */ /* 0x000fe4000c000000 */
[----:B------:R-:W-:Y:S03]  /*4560*/  @!UP2 UISETP.NE.AND UP0, UPT, UR22, 0x1, UPT ;  /* 0x000000011600a88c */ /* 0x000fe6000bf05270 */
[----:B------:R-:W-:Y:S02]  /*4570*/  @!UP2 UMOV UR6, UR9 ;  /* 0x000000090006ac82 */ /* 0x000fe40008000000 */
[----:B------:R-:W2:Y:S02]  /*4580*/  @!UP2 LDCU UR4, c[0x0][0xb20] ;  /* 0x00016400ff04a7ac */ /* 0x000ea40008000800 */
[----:B--2---:R-:W-:Y:S04]  /*4590*/  @!UP2 USHF.R.U32.HI UR6, URZ, UR4, UR6 ;  /* 0x00000004ff06a299 */ /* 0x004fe80008011606 */
[----:B------:R-:W-:Y:S04]  /*45a0*/  @!UP2 USEL UR6, UR7, UR6, !UP0 ;  /* 0x000000060706a287 */ /* 0x000fe8000c000000 */
[----:B------:R-:W-:Y:S02]  /*45b0*/  @!UP2 UIADD3 UR4, UPT, UPT, -UR10, UR6, URZ ;  /* 0x000000060a04a290 */ /* 0x000fe4000fffe1ff */
[----:B------:R-:W-:Y:S02]  /*45c0*/  @!UP2 UIADD3 UR6, UPT, UPT, UR10, -UR6, URZ ;  /* 0x800000060a06a290 */ /* 0x000fe4000fffe0ff */
[----:B------:R-:W-:Y:S02]  /*45d0*/  @!UP2 UIMAD UR13, UR4, UR5, UR13 ;  /* 0x00000005040da2a4 */ /* 0x000fe4000f8e020d */
[----:B------:R-:W-:Y:S01]  /*45e0*/  @!UP2 UIMAD UR7, UR6, UR22, UR7 ;  /* 0x000000160607a2a4 */ /* 0x000fe2000f8e0207 */
[----:B------:R-:W-:Y:S11]  /*45f0*/  BRA.U UP3, `(.L_x_78) ;  /* 0x0000000103107547 */ /* 0x000ff6000b800000 */
[----:B------:R-:W-:Y:S04]  /*4600*/  MOV R7, UR34 ;  /* 0x0000002200077c02 */ /* 0x000fe80008000f00 */
[----:B------:R-:W-:Y:S04]  /*4610*/  SHF.L.U32 R7, R7, 0x1f, RZ ;  /* 0x0000001f07077819 */ /* 0x000fe800000006ff */
[----:B------:R-:W2:Y:S02]  /*4620*/  SYNCS.PHASECHK.TRANS64.TRYWAIT P2, [UR17+0x68], R7 ;  /* 0x00006807ff0075a7 */ /* 0x000ea40008041111 */
[----:B--2---:R-:W-:Y:S05]  /*4630*/  @!P2 BRA `(.L_x_79) ;  /* 0x000000280054a947 */ /* 0x004fea0003800000 */
.L_x_78:
[----:B------:R-:W-:Y:S05]  /*4640*/  @!P1 BRA `(.L_x_80) ;  /* 0x0000000000309947 */ /* 0x000fea0003800000 */
[----:B------:R-:W-:Y:S01]  /*4650*/  ISETP.NE.U32.AND P1, PT, R2, RZ, PT ;  /* 0x000000ff0200720c */ /* 0x000fe20003f25070 */
[----:B------:R-:W2:Y:S01]  /*4660*/  LDCU.64 UR4, c[0x0][0x358] ;  /* 0x00006b00ff0477ac */ /* 0x000ea20008000a00 */
[----:B------:R-:W-:Y:S02]  /*4670*/  IMAD.MOV.U32 R79, RZ, RZ, 0x1 ;  /* 0x00000001ff4f7424 */ /* 0x000fe400078e00ff */
[----:B------:R-:W-:Y:S11]  /*4680*/  ISETP.NE.AND.EX P1, PT, R3, RZ, PT, P1 ;  /* 0x000000ff0300720c */ /* 0x000ff60003f25310 */
[----:B------:R-:W-:Y:S02]  /*4690*/  @!UPT UIADD3 URZ, UPT, UPT, URZ, URZ, URZ ;  /* 0x000000fffffff290 */ /* 0x000fe4000fffe0ff */
[----:B------:R-:W3:Y:S01]  /*46a0*/  @P1 LDC.64 R8, c[0x0][0x888] ;  /* 0x00022200ff081b82 */ /* 0x000ee20000000a00 */
[----:B-1----:R-:W-:Y:S04]  /*46b0*/  @P1 IMAD R0, R4, UR36, RZ ;  /* 0x0000002404001c24 */ /* 0x002fe8000f8e02ff */
[----:B---3--:R-:W-:Y:S04]  /*46c0*/  @P1 IMAD.WIDE R8, R0, 0x4, R8 ;  /* 0x0000000400081825 */ /* 0x008fe800078e0208 */
[----:B------:R-:W-:Y:S01]  /*46d0*/  HFMA2 R0, -RZ, RZ, 0, 5.9604644775390625e-08 ;  /* 0x00000001ff007431 */ /* 0x000fe200000001ff */
[----:B--2--5:R2:W5:Y:S04]  /*46e0*/  @P1 LDG.E R39, desc[UR4][R8.64] ;  /* 0x0000000408271981 */ /* 0x024568000c1e1900 */
[----:B------:R-:W-:Y:S01]  /*46f0*/  @!P1 PRMT R79, R0, 0x7610, R79 ;  /* 0x00007610004f9816 */ /* 0x000fe2000000004f */
[----:B--2---:R-:W3:Y:S06]  /*4700*/  @!P1 LDC R39, c[0x0][0x880] ;  /* 0x00022000ff279b82 */ /* 0x004eec0000000800 */
.L_x_80:
[----:B---3-5:R-:W-:Y:S01]  /*4710*/  @!P0 FSETP.EQ.AND P1, PT, R39, RZ, PT ;  /* 0x000000ff2700820b */ /* 0x028fe20003f22000 */
[----:B------:R-:W-:Y:S01]  /*4720*/  @!UPT UIADD3 URZ, UPT, UPT, URZ, URZ, URZ ;  /* 0x000000fffffff290 */ /* 0x000fe2000fffe0ff */
[----:B------:R-:W-:Y:S11]  /*4730*/  @!P0 BRA `(.L_x_81) ;  /* 0x0000000000188947 */ /* 0x000ff60003800000 */
[----:B------:R-:W-:Y:S02]  /*4740*/  LOP3.LUT P0, RZ, R79, 0xff, RZ, 0xc0, !PT ;  /* 0x000000ff4fff7812 */ /* 0x000fe4000780c0ff */
[----:B------:R-:W-:Y:S04]  /*4750*/  ISETP.NE.U32.AND P1, PT, R2, RZ, PT ;  /* 0x000000ff0200720c */ /* 0x000fe80003f25070 */
[----:B------:R-:W-:Y:S04]  /*4760*/  ISETP.NE.AND.EX P1, PT, R3, RZ, PT, P1 ;  /* 0x000000ff0300720c */ /* 0x000fe80003f25310 */
[----:B------:R-:W-:Y:S03]  /*4770*/  PLOP3.LUT P1, PT, P1, PT, PT, 0x8, 0x80 ;  /* 0x000000000080781c */ /* 0x000fe60000f2e170 */
[----:B------:R-:W-:Y:S11]  /*4780*/  @P0 FSETP.EQ.AND P1, PT, R39, RZ, PT ;  /* 0x000000ff2700020b */ /* 0x000ff60003f22000 */
[----:B------:R-:W-:Y:S02]  /*4790*/  @!UPT UIADD3 URZ, UPT, UPT, URZ, URZ, URZ ;  /* 0x000000fffffff290 */ /* 0x000fe4000fffe0ff */
.L_x_81:
[----:B------:R-:W2:Y:S01]  /*47a0*/  SYNCS.PHASECHK.TRANS64.TRYWAIT P0, [UR17+0x58], R6 ;  /* 0x00005806ff0075a7 */ /* 0x000ea20008001111 */
[----:B------:R-:W-:Y:S02]  /*47b0*/  ELECT P2, URZ, PT ;  /* 0x0000000000ff782f */ /* 0x000fe40003840000 */
[----:B------:R-:W-:Y:S01]  /*47c0*/  IADD3 R14, PT, PT, R14, 0x1, RZ ;  /* 0x000000010e0e7810 */ /* 0x000fe20007ffe0ff */
[----:B--2---:R-:W-:Y:S10]  /*47d0*/  @!P0 BRA `(.L_x_82) ;  /* 0x0000002800048947 */ /* 0x004ff40003800000 */
.L_x_135:
[----:B------:R-:W-:Y:S01]  /*47e0*/  PLOP3.LUT P1, PT, P1, P2, PT, 0xf2, 0x2f ;  /* 0x00000000002f781c */ /* 0x000fe20000f25e72 */
[----:B------:R-:W-:Y:S01]  /*47f0*/  UMOV UR18, 0x0 ;  /* 0x0000000000127882 */ /* 0x000fe20000000000 */
[----:B------:R-:W-:Y:S01]  /*4800*/  UMOV UR19, 0x10000000 ;  /* 0x1000000000137882 */ /* 0x000fe20000000000 */
[----:B------:R-:W-:Y:S01]  /*4810*/  UMOV UR12, UR36 ;  /* 0x00000024000c7c82 */ /* 0x000fe20008000000 */
[----:B------:R-:W-:Y:S01]  /*4820*/  LOP3.LUT R15, R15, 0x1, RZ, 0x3c, !PT ;  /* 0x000000010f0f7812 */ /* 0x000fe200078e3cff */
[----:B------:R-:W-:Y:S01]  /*4830*/  UPLOP3.LUT UP3, UPT, UPT, UPT, UPT, 0x80, 0x8 ;  /* 0x000000000008789c */ /* 0x000fe20003f6f070 */
[----:B------:R-:W-:Y:S07]  /*4840*/  UMOV UR36, UR24 ;  /* 0x0000001800247c82 */ /* 0x000fee0008000000 */
[----:B-1----:R-:W-:Y:S01]  /*4850*/  @!P1 IADD3 R6, P0, PT, R16, 0x580, RZ ;  /* 0x0000058010069810 */ /* 0x002fe20007f1e0ff */
[----:B------:R-:W-:Y:S03]  /*4860*/  VOTEU.ALL UP0, P1 ;  /* 0x0000000000ff7886 */ /* 0x000fe60000800000 */
[----:B------:R-:W-:Y:S01]  /*4870*/  @!P1 R2UR UR5, R6 ;  /* 0x00000000060592ca */ /* 0x000fe200000e0000 */
[----:B------:R-:W-:Y:S01]  /*4880*/  @!P1 IMAD.X R0, RZ, RZ, R17, P0 ;  /* 0x000000ffff009224 */ /* 0x000fe200000e0611 */
[----:B------:R-:W-:Y:S01]  /*4890*/  @!UP0 USHF.L.U32 UR10, UR45, 0x6, URZ ;  /* 0x000000062d0a8899 */ /* 0x000fe200080006ff */
[----:B------:R-:W-:Y:S01]  /*48a0*/  ISETP.NE.AND P0, PT, R14, 0x2, PT ;  /* 0x000000020e00780c */ /* 0x000fe20003f05270 */
[----:B------:R-:W-:Y:S02]  /*48b0*/  @!UP0 USHF.L.U32 UR11, UR46, 0x6, URZ ;  /* 0x000000062e0b8899 */ /* 0x000fe400080006ff */
[----:B------:R-:W-:Y:S01]  /*48c0*/  @!P1 R2UR UR4, R0 ;  /* 0x00000000000492ca */ /* 0x000fe200000e0000 */
[----:B------:R-:W-:Y:S01]  /*48d0*/  @!UP0 UIADD3 UR8, UPT, UPT, UR17, 0x200, URZ ;  /* 0x0000020011088890 */ /* 0x000fe2000fffe0ff */
[----:B------:R-:W-:Y:S01]  /*48e0*/  SEL R0, RZ, 0x1, P0 ;  /* 0x00000001ff007807 */ /* 0x000fe20000000000 */
[----:B------:R-:W-:Y:S01]  /*48f0*/  @!UP0 UIADD3 UR9, UPT, UPT, UR17, 0x50, URZ ;  /* 0x0000005011098890 */ /* 0x000fe2000fffe0ff */
[----:B------:R-:W-:Y:S01]  /*4900*/  SEL R14, R14, RZ, P0 ;  /* 0x000000ff0e0e7207 */ /* 0x000fe20000000000 */
[----:B------:R-:W-:Y:S01]  /*4910*/  VOTEU.ALL UP0, P1 ;  /* 0x0000000000ff7886 */ /* 0x000fe20000800000 */
[----:B------:R-:W-:Y:S01]  /*4920*/  LOP3.LUT R13, R13, R0, RZ, 0x3c, !PT ;  /* 0x000000000d0d7212 */ /* 0x000fe200078e3cff */
[----:B------:R-:W-:Y:S01]  /*4930*/  IMAD.U32 R6, RZ, RZ, UR5 ;  /* 0x00000005ff067e24 */ /* 0x000fe2000f8e00ff */
[----:B------:R-:W-:Y:S02]  /*4940*/  UIADD3 UR45, UPT, UPT, UR7, UR57, URZ ;  /* 0x00000039072d7290 */ /* 0x000fe4000fffe0ff */
[----:B------:R-:W-:Y:S03]  /*4950*/  UIADD3 UR46, UPT, UPT, UR13, UR60, URZ ;  /* 0x0000003c0d2e7290 */ /* 0x000fe6000fffe0ff */
[----:B------:R-:W-:Y:S01]  /*4960*/  IMAD.U32 R7, RZ, RZ, UR4 ;  /* 0x00000004ff077e24 */ /* 0x000fe2000f8e00ff */
[----:B------:R-:W-:Y:S04]  /*4970*/  @!P1 R2UR UR4, R6 ;  /* 0x00000000060492ca */ /* 0x000fe800000e0000 */
[----:B------:R-:W-:Y:S11]  /*4980*/  @!P1 R2UR UR5, R7 ;  /* 0x00000000070592ca */ /* 0x000ff600000e0000 */
[----:B------:R-:W-:Y:S02]  /*4990*/  @!UPT UIADD3 URZ, UPT, UPT, URZ, URZ, URZ ;  /* 0x000000fffffff290 */ /* 0x000fe4000fffe0ff */
[----:B------:R2:W-:Y:S01]  /*49a0*/  @!UP0 UTMALDG.3D [UR8], [UR4], desc[UR18] ;  /* 0x00001208040085b4 */ /* 0x0005e20008011000 */
[----:B------:R2:W-:Y:S01]  /*49b0*/  @!P1 SYNCS.ARRIVE.TRANS64.RED.A0TR RZ, [UR17+0x50], R12 ;  /* 0x0000500cffff99a7 */ /* 0x0005e20008300411 */
[----:B------:R-:W-:Y:S01]  /*49c0*/  SYNCS.ARRIVE.TRANS64.RED.A1T0 RZ, [UR48], RZ ;  /* 0x000000ffffff79a7 */ /* 0x000fe20008100430 */
[----:B------:R-:W-:Y:S05]  /*49d0*/  BRA.U UP1, `(.L_x_83) ;  /* 0xfffffff5018c7547 */ /* 0x000fea000b83ffff */
[----:B------:R-:W-:Y:S07]  /*49e0*/  MOV R0, UR17 ;  /* 0x0000001100007c02 */ /* 0x000fee0008000f00 */
.L_x_84:
[----:B-1----:R-:W-:-:S04]  /*49f0*/  SHF.L.U32 R2, R15, 0x1f, RZ ;  /* 0x0000001f0f027819 */ /* 0x002fc800000006ff */
[----:B------:R1:W3:Y:S03]  /*4a00*/  SYNCS.PHASECHK.TRANS64.TRYWAIT P0, [R0+URZ+0x58], R2 ;  /* 0x00005802000075a7 */ /* 0x0002e600080011ff */
[----:B---3--:R-:W-:Y:S05]  /*4a10*/  @!P0 NANOSLEEP.SYNCS 0x989680 ;  /* 0x009896800000895d */ /* 0x008fea0003900000 */
[----:B------:R-:W3:Y:S02]  /*4a20*/  @!P0 SYNCS.PHASECHK.TRANS64 P0, [R0+URZ+0x58], R2 ;  /* 0x00005802000085a7 */ /* 0x000ee400080010ff */
[----:B--23--:R-:W-:Y:S05]  /*4a30*/  @P0 EXIT ;  /* 0x000000000000094d */ /* 0x00cfea0003800000 */
[----:B------:R-:W-:Y:S05]  /*4a40*/  BRA `(.L_x_84) ;  /* 0xfffffffc00e87947 */ /* 0x000fea000383ffff */
.L_x_75:
[----:B------:R-:W-:-:S06]  /*4a50*/  UISETP.GE.AND UP0, UPT, UR22, 0x4, UPT ;  /* 0x000000041600788c */ /* 0x000fcc000bf06270 */
[----:B------:R-:W-:-:S13]  /*4a60*/  PLOP3.LUT P0, PT, PT, PT, UP0, 0x80, 0x8 ;  /* 0x000000000008781c */ /* 0x000fda0003f0f008 */
[----:B------:R-:W-:Y:S05]  /*4a70*/  @!P0 EXIT ;  /* 0x000000000000894d */ /* 0x000fea0003800000 */
[----:B------:R-:W-:Y:S01]  /*4a80*/  BAR.SYNC.DEFER_BLOCKING 0x6, 0xa0 ;  /* 0x0182800000007b1d */ /* 0x000fe20000010000 */
[C---:B------:R-:W-:Y:S02]  /*4a90*/  IMAD.SHL.U32 R7, R76.reuse, 0x40, RZ ;  /* 0x000000404c077824 */ /* 0x040fe400078e00ff */
[----:B------:R-:W-:Y:S02]  /*4aa0*/  HFMA2 R81, -RZ, RZ, 0, 0 ;  /* 0x00000000ff517431 */ /* 0x000fe400000001ff */
[C---:B------:R-:W-:Y:S01]  /*4ab0*/  IMAD.SHL.U32 R4, R76.reuse, 0x20, RZ ;  /* 0x000000204c047824 */ /* 0x040fe200078e00ff */
[----:B------:R-:W-:Y:S01]  /*4ac0*/  CS2R R82, SRZ ;  /* 0x0000000000527805 */ /* 0x000fe2000001ff00 */
[----:B------:R-:W-:Y:S01]  /*4ad0*/  IMAD.SHL.U32 R6, R76, 0x2, RZ ;  /* 0x000000024c067824 */ /* 0x000fe200078e00ff */
[----:B------:R-:W-:Y:S01]  /*4ae0*/  UMOV UR44, 0x400 ;  /* 0x00000400002c7882 */ /* 0x000fe20000000000 */
[----:B------:R-:W-:Y:S01]  /*4af0*/  LOP3.LUT R5, R7, 0x180, RZ, 0xc0, !PT ;  /* 0x0000018007057812 */ /* 0x000fe200078ec0ff */
[----:B------:R-:W-:Y:S01]  /*4b00*/  ULEA UR44, UR48, UR44, 0x18 ;  /* 0x0000002c302c7291 */ /* 0x000fe2000f8ec0ff */
[----:B------:R-:W-:Y:S01]  /*4b10*/  LOP3.LUT R4, R4, 0xc00, RZ, 0xc0, !PT ;  /* 0x00000c0004047812 */ /* 0x000fe200078ec0ff */
[----:B------:R-:W1:Y:S01]  /*4b20*/  LDC.64 R72, c[0x0][0x888] ;  /* 0x00022200ff487b82 */ /* 0x000e620000000a00 */
[----:B------:R-:W-:Y:S01]  /*4b30*/  LOP3.LUT R6, R5, 0x20, R6, 0xf8, !PT ;  /* 0x0000002005067812 */ /* 0x000fe200078ef806 */
[----:B------:R-:W-:Y:S01]  /*4b40*/  IMAD.SHL.U32 R5, R76, 0x8, RZ ;  /* 0x000000084c057824 */ /* 0x000fe200078e00ff */
[----:B------:R-:W-:Y:S01]  /*4b50*/  LOP3.LUT R4, R4, 0x40, R7, 0xf8, !PT ;  /* 0x0000004004047812 */ /* 0x000fe200078ef807 */
[----:B------:R-:W-:Y:S01]  /*4b60*/  IMAD.U32 R37, R76, 0x10000, RZ ;  /* 0x000100004c257824 */ /* 0x000fe200078e00ff */
[----:B------:R-:W-:Y:S01]  /*4b70*/  UIADD3 UR4, UPT, UPT, UR44, 0x1200, URZ ;  /* 0x000012002c047890 */ /* 0x000fe2000fffe0ff */
[----:B------:R-:W-:Y:S01]  /*4b80*/  IMAD.MOV.U32 R36, RZ, RZ, RZ ;  /* 0x000000ffff247224 */ /* 0x000fe200078e00ff */
[----:B------:R-:W-:Y:S01]  /*4b90*/  LOP3.LUT R5, R6, 0x30, R5, 0x78, !PT ;  /* 0x0000003006057812 */ /* 0x000fe200078e7805 */
[----:B------:R-:W2:Y:S01]  /*4ba0*/  LDC.64 R74, c[0x0][0x890] ;  /* 0x00022400ff4a7b82 */ /* 0x000ea20000000a00 */
[----:B------:R-:W-:Y:S01]  /*4bb0*/  LOP3.LUT R4, R4, 0x200, R7, 0xf8, !PT ;  /* 0x0000020004047812 */ /* 0x000fe200078ef807 */
[----:B------:R-:W-:Y:S01]  /*4bc0*/  IMAD.MOV.U32 R84, RZ, RZ, RZ ;  /* 0x000000ffff547224 */ /* 0x000fe200078e00ff */
[----:B------:R-:W-:Y:S01]  /*4bd0*/  LOP3.LUT R37, R37, 0x600000, RZ, 0xc0, !PT ;  /* 0x0060000025257812 */ /* 0x000fe200078ec0ff */
[----:B------:R-:W-:Y:S01]  /*4be0*/  IMAD.U32 R85, RZ, RZ, UR4 ;  /* 0x00000004ff557e24 */ /* 0x000fe2000f8e00ff */
[----:B------:R-:W-:Y:S01]  /*4bf0*/  LOP3.LUT R78, R4, R5, RZ, 0xfc, !PT ;  /* 0x00000005044e7212 */ /* 0x000fe200078efcff */
[----:B------:R-:W3:Y:S01]  /*4c00*/  LDS R0, [UR44+0x120] ;  /* 0x0001202cff007984 */ /* 0x000ee20008000800 */
[----:B------:R-:W-:Y:S01]  /*4c10*/  IMAD.SHL.U32 R4, R76, 0x10, RZ ;  /* 0x000000104c047824 */ /* 0x000fe200078e00ff */
[----:B------:R-:W4:Y:S01]  /*4c20*/  LDC.64 R70, c[0x0][0x8b0] ;  /* 0x00022c00ff467b82 */ /* 0x000f220000000a00 */
[----:B------:R-:W-:Y:S01]  /*4c30*/  IADD3 R77, PT, PT, R78, UR44, RZ ;  /* 0x0000002c4e4d7c10 */ /* 0x000fe2000fffe0ff */
[----:B------:R-:W1:Y:S02]  /*4c40*/  LDCU UR50, c[0x0][0x370] ;  /* 0x00006e00ff3277ac */ /* 0x000e640008000800 */
[----:B------:R-:W-:Y:S01]  /*4c50*/  LOP3.LUT R4, R4, 0x20, RZ, 0xc0, !PT ;  /* 0x0000002004047812 */ /* 0x000fe200078ec0ff */
[----:B------:R-:W1:Y:S03]  /*4c60*/  LDCU.64 UR62, c[0x0][0x348] ;  /* 0x00006900ff3e77ac */ /* 0x000e660008000a00 */
[----:B------:R-:W1:Y:S01]  /*4c70*/  LDC.64 R68, c[0x0][0x8a8] ;  /* 0x00022a00ff447b82 */ /* 0x000e620000000a00 */
[----:B------:R-:W-:Y:S01]  /*4c80*/  IADD3 R77, PT, PT, -R4, 0x200, R77 ;  /* 0x00000200044d7810 */ /* 0x000fe20007ffe14d */
[----:B------:R-:W1:Y:S01]  /*4c90*/  LDCU UR41, c[0x0][0xb0c] ;  /* 0x00016180ff2977ac */ /* 0x000e620008000800 */
[----:B------:R-:W1:Y:S01]  /*4ca0*/  LDCU UR39, c[0x0][0xb30] ;  /* 0x00016600ff2777ac */ /* 0x000e620008000800 */
[----:B------:R-:W1:Y:S01]  /*4cb0*/  LDCU.64 UR58, c[0x0][0x888] ;  /* 0x00011100ff3a77ac */ /* 0x000e620008000a00 */
[----:B------:R-:W1:Y:S01]  /*4cc0*/  LDCU.64 UR42, c[0x0][0xb28] ;  /* 0x00016500ff2a77ac */ /* 0x000e620008000a00 */
[----:B------:R-:W1:Y:S01]  /*4cd0*/  LDCU.128 UR52, c[0x0][0xb10] ;  /* 0x00016200ff3477ac */ /* 0x000e620008000c00 */
[----:B------:R-:W1:Y:S01]  /*4ce0*/  LDCU UR49, c[0x0][0x374] ;  /* 0x00006e80ff3177ac */ /* 0x000e620008000800 */
[----:B------:R-:W-:Y:S01]  /*4cf0*/  UIADD3 UR56, UPT, UPT, UR44, 0x200, URZ ;  /* 0x000002002c387890 */ /* 0x000fe2000fffe0ff */
[----:B---3--:R-:W-:-:S11]  /*4d00*/  IMAD.IADD R37, R0, 0x1, R37 ;  /* 0x0000000100257824 */ /* 0x008fd600078e0225 */
.L_x_102:
[----:B------:R-:W-:Y:S02]  /*4d10*/  LEA R3, R81, UR44, 0x3 ;  /* 0x0000002c51037c11 */ /* 0x000fe4000f8e18ff */
[----:B------:R-:W-:Y:S02]  /*4d20*/  SHF.L.U32 R0, R83, 0x1f, RZ ;  /* 0x0000001f53007819 */ /* 0x000fe400000006ff */
[----:B-1----:R-:W-:Y:S02]  /*4d30*/  LEA R4, R81, UR44, 0x4 ;  /* 0x0000002c51047c11 */ /* 0x002fe4000f8e20ff */
[----:B------:R-:W3:Y:S02]  /*4d40*/  SYNCS.PHASECHK.TRANS64.TRYWAIT P0, [R3+URZ+0x70], R0 ;  /* 0x00007000030075a7 */ /* 0x000ee400080011ff */
[----:B--23--:R-:W-:Y:S05]  /*4d50*/  @!P0 BRA `(.L_x_85) ;  /* 0x0000002000bc8947 */ /* 0x00cfea0003800000 */
.L_x_136:
[----:B------:R-:W1:Y:S01]  /*4d60*/  LDS.128 R4, [R4+0x100] ;  /* 0x0001000004047984 */ /* 0x000e620000000c00 */
[----:B------:R-:W-:Y:S01]  /*4d70*/  UISETP.GE.AND UP0, UPT, UR40, 0x1, UPT ;  /* 0x000000012800788c */ /* 0x000fe2000bf06270 */
[----:B------:R-:W-:Y:S01]  /*4d80*/  @!PT LDS RZ, [RZ] ;  /* 0x00000000fffff984 */ /* 0x000fe20000000800 */
[----:B------:R-:W-:Y:S01]  /*4d90*/  @!PT LDS RZ, [RZ] ;  /* 0x00000000fffff984 */ /* 0x000fe20000000800 */
[----:B------:R-:W-:Y:S01]  /*4da0*/  @!PT LDS RZ, [RZ] ;  /* 0x00000000fffff984 */ /* 0x000fe20000000800 */
[----:B------:R-:W-:Y:S01]  /*4db0*/  @!PT LDS RZ, [RZ] ;  /* 0x00000000fffff984 */ /* 0x000fe20000000800 */
[----:B------:R2:W-:Y:S06]  /*4dc0*/  MEMBAR.ALL.CTA ;  /* 0x0000000000007992 */ /* 0x0005ec0000008000 */
[----:B--2---:R-:W2:Y:S01]  /*4dd0*/  FENCE.VIEW.ASYNC.S ;  /* 0x00000000000073c6 */ /* 0x004ea20000000000 */
[----:B-1----:R-:W-:Y:S11]  /*4de0*/  LOP3.LUT P0, RZ, R6, 0x1, RZ, 0xc0, !PT ;  /* 0x0000000106ff7812 */ /* 0x002ff6000780c0ff */
[----:B------:R-:W-:Y:S02]  /*4df0*/  @!UPT UIADD3 URZ, UPT, UPT, URZ, URZ, URZ ;  /* 0x000000fffffff290 */ /* 0x000fe4000fffe0ff */
[----:B--2---:R-:W-:Y:S01]  /*4e00*/  VOTEU.ANY UP1, P0 ;  /* 0x0000000000ff7886 */ /* 0x004fe20000020100 */
[----:B------:R-:W-:Y:S01]  /*4e10*/  PLOP3.LUT P0, PT, PT, PT, UP1, 0x80, 0x8 ;  /* 0x000000000008781c */ /* 0x000fe20003f0f018 */
[----:B------:R-:W-:Y:S11]  /*4e20*/  UP2UR UR47, UPR, URZ, 0x2 ;  /* 0x00000002ff2f7883 */ /* 0x000ff60008000000 */
[----:B------:R-:W-:Y:S01]  /*4e30*/  @!UPT UIADD3 URZ, UPT, UPT, URZ, URZ, URZ ;  /* 0x000000fffffff290 */ /* 0x000fe2000fffe0ff */
[----:B---3--:R-:W-:Y:S02]  /*4e40*/  @P0 SHF.R.U32.HI R0, RZ, 0x10, R5 ;  /* 0x00000010ff000819 */ /* 0x008fe40000011605 */
        /* <DEDUP_REMOVED lines=12> */
[----:B------:R-:W2:Y:S01]  /*4f10*/  LDCU UR12, c[0x0][0xb20] ;  /* 0x00016400ff0c77ac */ /* 0x000ea20008000800 */
[----:B------:R-:W-:Y:S02]  /*4f20*/  UIMAD.WIDE.U32 UR4, UR49, UR55, URZ ;  /* 0x00000037310472a5 */ /* 0x000fe4000f8e00ff */
[----:B------:R-:W-:Y:S02]  /*4f30*/  UIMAD.WIDE.U32 UR6, UR50, UR52, URZ ;  /* 0x00000034320672a5 */ /* 0x000fe4000f8e00ff */
[----:B------:R-:W-:Y:S02]  /*4f40*/  UISETP.NE.AND UP0, UPT, UR54, 0x1, UPT ;  /* 0x000000013600788c */ /* 0x000fe4000bf05270 */
[----:B------:R-:W-:Y:S02]  /*4f50*/  UIMAD.WIDE.U32 UR8, UR37, UR55, URZ ;  /* 0x00000037250872a5 */ /* 0x000fe4000f8e00ff */
[----:B------:R-:W-:Y:S02]  /*4f60*/  UIMAD.WIDE.U32 UR10, UR38, UR52, URZ ;  /* 0x00000034260a72a5 */ /* 0x000fe4000f8e00ff */
[----:B------:R-:W-:Y:S02]  /*4f70*/  UISETP.NE.AND UP1, UPT, UR41, 0x1, UPT ;  /* 0x000000012900788c */ /* 0x000fe4000bf25270 */
[----:B------:R-:W-:Y:S01]  /*4f80*/  UISETP.NE.AND UP2, UPT, UR40, 0x1, UPT ;  /* 0x000000012800788c */ /* 0x000fe2000bf45270 */
[----:B------:R-:W-:Y:S02]  /*4f90*/  UMOV UR4, UR5 ;  /* 0x0000000500047c82 */ /* 0x000fe40008000000 */
[----:B--2---:R-:W-:Y:S03]  /*4fa0*/  USHF.R.U32.HI UR5, URZ, UR12, UR4 ;  /* 0x0000000cff057299 */ /* 0x004fe60008011604 */
[----:B------:R-:W-:Y:S02]  /*4fb0*/  UMOV UR4, UR7 ;  /* 0x0000000700047c82 */ /* 0x000fe40008000000 */
[----:B------:R-:W-:Y:S02]  /*4fc0*/  USHF.R.U32.HI UR7, URZ, UR53, UR4 ;  /* 0x00000035ff077299 */ /* 0x000fe40008011604 */
[----:B------:R-:W-:Y:S02]  /*4fd0*/  USEL UR4, UR49, UR5, !UP0 ;  /* 0x0000000531047287 */ /* 0x000fe4000c000000 */
[----:B------:R-:W-:Y:S01]  /*4fe0*/  USEL UR7, UR50, UR7, !UP1 ;  /* 0x0000000732077287 */ /* 0x000fe2000c800000 */
[----:B------:R-:W-:Y:S01]  /*4ff0*/  UMOV UR5, UR9 ;  /* 0x0000000900057c82 */ /* 0x000fe20008000000 */
[----:B------:R-:W-:Y:S02]  /*5000*/  UIMAD.WIDE.U32 UR8, UR4, UR42, URZ ;  /* 0x0000002a040872a5 */ /* 0x000fe4000f8e00ff */
[----:B------:R-:W-:Y:S03]  /*5010*/  USHF.R.U32.HI UR6, URZ, UR12, UR5 ;  /* 0x0000000cff067299 */ /* 0x000fe60008011605 */
[----:B------:R-:W-:Y:S01]  /*5020*/  UMOV UR5, UR11 ;  /* 0x0000000b00057c82 */ /* 0x000fe20008000000 */
[----:B------:R-:W-:Y:S02]  /*5030*/  UIMAD.WIDE.U32 UR10, UR7, UR42, URZ ;  /* 0x0000002a070a72a5 */ /* 0x000fe4000f8e00ff */
[----:B------:R-:W-:Y:S02]  /*5040*/  USHF.R.U32.HI UR12, URZ, UR53, UR5 ;  /* 0x00000035ff0c7299 */ /* 0x000fe40008011605 */
[----:B------:R-:W-:Y:S01]  /*5050*/  USEL UR6, UR37, UR6, !UP0 ;  /* 0x0000000625067287 */ /* 0x000fe2000c000000 */
[----:B------:R-:W-:Y:S02]  /*5060*/  UMOV UR5, UR9 ;  /* 0x0000000900057c82 */ /* 0x000fe40008000000 */
[----:B------:R-:W-:Y:S01]  /*5070*/  UMOV UR10, UR11 ;  /* 0x0000000b000a7c82 */ /* 0x000fe20008000000 */
[----:B------:R-:W-:Y:S02]  /*5080*/  @UP2 USHF.R.U32.HI UR4, URZ, UR43, UR5 ;  /* 0x0000002bff042299 */ /* 0x000fe40008011605 */
[----:B------:R-:W-:Y:S02]  /*5090*/  @UP2 USHF.R.U32.HI UR7, URZ, UR43, UR10 ;  /* 0x0000002bff072299 */ /* 0x000fe4000801160a */
[----:B------:R-:W-:Y:S02]  /*50a0*/  UIMAD UR4, UR40, UR4, URZ ;  /* 0x00000004280472a4 */ /* 0x000fe4000f8e02ff */
[----:B------:R-:W-:Y:S02]  /*50b0*/  UIMAD.WIDE.U32 UR10, UR6, UR42, URZ ;  /* 0x0000002a060a72a5 */ /* 0x000fe4000f8e00ff */
[----:B------:R-:W-:Y:S02]  /*50c0*/  USEL UR5, UR38, UR12, !UP1 ;  /* 0x0000000c26057287 */ /* 0x000fe4000c800000 */
[----:B------:R-:W-:Y:S02]  /*50d0*/  UIMAD UR8, UR40, UR7, URZ ;  /* 0x00000007280872a4 */ /* 0x000fe4000f8e02ff */
[----:B------:R-:W-:Y:S03]  /*50e0*/  UISETP.GE.AND UP0, UPT, UR6, UR4, UPT ;  /* 0x000000040600728c */ /* 0x000fe6000bf06270 */
[----:B------:R-:W-:Y:S01]  /*50f0*/  UMOV UR4, UR11 ;  /* 0x0000000b00047c82 */ /* 0x000fe20008000000 */
[----:B------:R-:W-:Y:S02]  /*5100*/  UISETP.GE.OR UP0, UPT, UR5, UR8, UP0 ;  /* 0x000000080500728c */ /* 0x000fe40008706670 */
[----:B------:R-:W-:Y:S02]  /*5110*/  USHF.R.U32.HI UR4, URZ, UR43, UR4 ;  /* 0x0000002bff047299 */ /* 0x000fe40008011604 */
[----:B------:R-:W-:Y:S02]  /*5120*/  UIMAD.WIDE.U32 UR8, UR5, UR42, URZ ;  /* 0x0000002a050872a5 */ /* 0x000fe4000f8e00ff */
[----:B------:R-:W-:Y:S02]  /*5130*/  USEL UR11, UR6, UR4, !UP2 ;  /* 0x00000004060b7287 */ /* 0x000fe4000d000000 */
[----:B------:R-:W-:Y:S02]  /*5140*/  UIADD3 UR8, UPT, UPT, -UR5, URZ, URZ ;  /* 0x000000ff05087290 */ /* 0x000fe4000fffe1ff */
[----:B------:R-:W-:Y:S01]  /*5150*/  UIADD3 UR10, UPT, UPT, -UR11, URZ, URZ ;  /* 0x000000ff0b0a7290 */ /* 0x000fe2000fffe1ff */
[----:B------:R-:W-:Y:S01]  /*5160*/  @!UP0 UMOV UR4, UR9 ;  /* 0x0000000900048c82 */ /* 0x000fe20008000000 */
[----:B------:R-:W-:Y:S02]  /*5170*/  UIADD3 UR9, UPT, UPT, -UR6, URZ, URZ ;  /* 0x000000ff06097290 */ /* 0x000fe4000fffe1ff */
[----:B------:R-:W-:Y:S02]  /*5180*/  @!UP0 USHF.R.U32.HI UR4, URZ, UR43, UR4 ;  /* 0x0000002bff048299 */ /* 0x000fe40008011604 */
[----:B------:R-:W-:Y:S02]  /*5190*/  UIMAD UR10, UR40, UR10, UR6 ;  /* 0x0000000a280a72a4 */ /* 0x000fe4000f8e0206 */
[----:B------:R-:W-:Y:S04]  /*51a0*/  @!UP0 USEL UR4, UR5, UR4, !UP2 ;  /* 0x0000000405048287 */ /* 0x000fe8000d000000 */
[----:B------:R-:W-:Y:S02]  /*51b0*/  @!UP0 UIMAD UR10, UR7, UR10, UR4 ;  /* 0x0000000a070a82a4 */ /* 0x000fe4000f8e0204 */
[----:B------:R-:W-:Y:S02]  /*51c0*/  @!UP0 UIADD3 UR11, UPT, UPT, UR11, -UR4, URZ ;  /* 0x800000040b0b8290 */ /* 0x000fe4000fffe0ff */
[----:B------:R-:W-:Y:S02]  /*51d0*/  UIMAD UR7, UR41, UR8, UR38 ;  /* 0x00000008290772a4 */ /* 0x000fe4000f8e0226 */
[----:B------:R-:W-:Y:S02]  /*51e0*/  @!UP0 UIMAD UR6, UR11, UR40, UR5 ;  /* 0x000000280b0682a4 */ /* 0x000fe4000f8e0205 */
[----:B------:R-:W-:Y:S01]  /*51f0*/  UIMAD UR4, UR54, UR9, UR37 ;  /* 0x00000009360472a4 */ /* 0x000fe2000f8e0225 */
[----:B------:R-:W-:Y:S02]  /*5200*/  @!UP0 UMOV UR5, UR10 ;  /* 0x0000000a00058c82 */ /* 0x000fe40008000000 */
[----:B------:R-:W-:Y:S02]  /*5210*/  UIMAD UR38, UR5, UR41, UR7 ;  /* 0x00000029052672a4 */ /* 0x000fe4000f8e0207 */
[----:B------:R-:W-:Y:S11]  /*5220*/  UIMAD UR37, UR6, UR54, UR4 ;  /* 0x00000036062572a4 */ /* 0x000ff6000f8e0204 */
[----:B------:R-:W-:Y:S01]  /*5230*/  @!UPT UIADD3 URZ, UPT, UPT, URZ, URZ, URZ ;  /* 0x000000fffffff290 */ /* 0x000fe2000fffe0ff */
.L_x_86:
[----:B------:R-:W-:Y:S01]  /*5240*/  UISETP.NE.AND UP0, UPT, UR39, 0x1, UPT ;  /* 0x000000012700788c */ /* 0x000fe2000bf05270 */
[----:B------:R-:W-:Y:S10]  /*5250*/  IADD3 R81, PT, PT, R81, 0x1, RZ ;  /* 0x0000000151517810 */ /* 0x000ff40007ffe0ff */
[----:B------:R-:W2:Y:S01]  /*5260*/  @!UP0 LDCU.128 UR12, c[0x0][0xb10] ;  /* 0x00016200ff0c87ac */ /* 0x000ea20008000c00 */
[----:B------:R-:W3:Y:S01]  /*5270*/  @!UP0 LDCU UR5, c[0x0][0xb0c] ;  /* 0x00016180ff0587ac */ /* 0x000ee20008000800 */
[----:B------:R-:W4:Y:S01]  /*5280*/  @!UP0 LDCU UR10, c[0x0][0xb20] ;  /* 0x00016400ff0a87ac */ /* 0x000f220008000800 */
[----:B--2---:R-:W-:Y:S02]  /*5290*/  UIMAD.WIDE.U32 UR8, UR38, UR12, URZ ;  /* 0x0000000c260872a5 */ /* 0x004fe4000f8e00ff */
[----:B------:R-:W-:Y:S02]  /*52a0*/  UIMAD.WIDE.U32 UR6, UR37, UR15, URZ ;  /* 0x0000000f250672a5 */ /* 0x000fe4000f8e00ff */
[----:B------:R-:W-:Y:S03]  /*52b0*/  @!UP0 UISETP.NE.AND UP1, UPT, UR14, 0x1, UPT ;  /* 0x000000010e00888c */ /* 0x000fe6000bf25270 */
[----:B------:R-:W-:Y:S01]  /*52c0*/  @!UP0 UMOV UR4, UR9 ;  /* 0x0000000900048c82 */ /* 0x000fe20008000000 */
[----:B---3--:R-:W-:Y:S02]  /*52d0*/  @!UP0 UISETP.NE.AND UP2, UPT, UR5, 0x1, UPT ;  /* 0x000000010500888c */ /* 0x008fe4000bf45270 */
[----:B------:R-:W-:Y:S01]  /*52e0*/  @!UP0 USHF.R.U32.HI UR4, URZ, UR13, UR4 ;  /* 0x0000000dff048299 */ /* 0x000fe20008011604 */
[----:B------:R-:W-:Y:S02]  /*52f0*/  @!UP0 UMOV UR6, UR7 ;  /* 0x0000000700068c82 */ /* 0x000fe40008000000 */
[----:B----4-:R-:W-:Y:S02]  /*5300*/  @!UP0 USHF.R.U32.HI UR6, URZ, UR10, UR6 ;  /* 0x0000000aff068299 */ /* 0x010fe40008011606 */
[----:B------:R-:W-:Y:S02]  /*5310*/  @!UP0 USEL UR7, UR38, UR4, !UP2 ;  /* 0x0000000426078287 */ /* 0x000fe4000d000000 */
[----:B------:R-:W-:Y:S04]  /*5320*/  @!UP0 USEL UR6, UR37, UR6, !UP1 ;  /* 0x0000000625068287 */ /* 0x000fe8000c800000 */
[----:B------:R-:W-:Y:S02]  /*5330*/  @!UP0 UIADD3 UR4, UPT, UPT, -UR7, UR6, URZ ;  /* 0x0000000607048290 */ /* 0x000fe4000fffe1ff */
[----:B------:R-:W-:Y:S02]  /*5340*/  @!UP0 UIADD3 UR6, UPT, UPT, UR7, -UR6, URZ ;  /* 0x8000000607068290 */ /* 0x000fe4000fffe0ff */
[----:B------:R-:W-:Y:S02]  /*5350*/  @!UP0 UIMAD UR38, UR4, UR5, UR38 ;  /* 0x00000005042682a4 */ /* 0x000fe4000f8e0226 */
[----:B------:R-:W-:Y:S02]  /*5360*/  @!UP0 UIMAD UR37, UR6, UR14, UR37 ;  /* 0x0000000e062582a4 */ /* 0x000fe4000f8e0225 */
[----:B------:R-:W-:Y:S09]  /*5370*/  ULOP3.LUT UP0, URZ, UR56, 0x1b0, URZ, 0xc0, !UPT ;  /* 0x000001b038ff7892 */ /* 0x000ff2000f80c0ff */
[----:B------:R-:W-:Y:S05]  /*5380*/  BRA.U !UP0, `(.L_x_87) ;  /* 0x0000000108407547 */ /* 0x000fea000b800000 */
[----:B------:R-:W2:Y:S01]  /*5390*/  LDCU.64 UR8, c[0x4][0x80] ;  /* 0x01001000ff0877ac */ /* 0x000ea20008000a00 */
[----:B------:R-:W-:Y:S01]  /*53a0*/  MOV R3, 0x0 ;  /* 0x0000000000037802 */ /* 0x000fe20000000f00 */
[----:B------:R-:W-:Y:S02]  /*53b0*/  HFMA2 R12, -RZ, RZ, 0, 5.9604644775390625e-08 ;  /* 0x00000001ff0c7431 */ /* 0x000fe400000001ff */
[----:B------:R-:W-:Y:S02]  /*53c0*/  IMAD.MOV.U32 R8, RZ, RZ, 0x70 ;  /* 0x00000070ff087424 */ /* 0x000fe400078e00ff */
[----:B------:R-:W-:Y:S01]  /*53d0*/  IMAD.MOV.U32 R13, RZ, RZ, RZ ;  /* 0x000000ffff0d7224 */ /* 0x000fe200078e00ff */
[----:B------:R-:W3:Y:S01]  /*53e0*/  LDCU.64 UR6, c[0x4][0x88] ;  /* 0x01001100ff0677ac */ /* 0x000ee20008000a00 */
[----:B------:R-:W4:Y:S01]  /*53f0*/  LDC.64 R2, c[0x4][R3] ;  /* 0x0100000003027b82 */ /* 0x000f220000000a00 */
[----:B------:R-:W1:Y:S01]  /*5400*/  LDCU.64 UR4, c[0x4][0x8] ;  /* 0x01000100ff0477ac */ /* 0x000e620008000a00 */
[----:B--2---:R-:W-:Y:S01]  /*5410*/  MOV R5, UR9 ;  /* 0x0000000900057c02 */ /* 0x004fe20008000f00 */
[----:B------:R-:W-:Y:S01]  /*5420*/  IMAD.U32 R4, RZ, RZ, UR8 ;  /* 0x00000008ff047e24 */ /* 0x000fe2000f8e00ff */
[----:B---3--:R-:W-:Y:S01]  /*5430*/  MOV R7, UR7 ;  /* 0x0000000700077c02 */ /* 0x008fe20008000f00 */
[----:B------:R-:W-:Y:S01]  /*5440*/  IMAD.U32 R6, RZ, RZ, UR6 ;  /* 0x00000006ff067e24 */ /* 0x000fe2000f8e00ff */
[----:B-1----:R-:W-:Y:S01]  /*5450*/  MOV R11, UR5 ;  /* 0x00000005000b7c02 */ /* 0x002fe20008000f00 */
[----:B------:R-:W-:Y:S02]  /*5460*/  IMAD.U32 R10, RZ, RZ, UR4 ;  /* 0x00000004ff0a7e24 */ /* 0x000fe4000f8e00ff */
[----:B------:R-:W-:Y:S07]  /*5470*/  LEPC R20, `(.L_x_87) ;  /* 0x000000001014794e */ /* 0x000fee0000000000 */
[----:B----45:R-:W-:Y:S05]  /*5480*/  CALL.ABS.NOINC R2 ;  /* 0x0000000002007343 */ /* 0x030fea0003c00000 */
.L_x_87:
[----:B------:R-:W-:Y:S01]  /*5490*/  LOP3.LUT P0, RZ, R85, 0x1b0, RZ, 0xc0, !PT ;  /* 0x000001b055ff7812 */ /* 0x000fe2000780c0ff */
[----:B------:R-:W-:Y:S11]  /*54a0*/  BSSY.RECONVERGENT B6, `(.L_x_88) ;  /* 0x0000013000067945 */ /* 0x000ff60003800200 */
[----:B------:R-:W-:Y:S01]  /*54b0*/  @!UPT UIADD3 URZ, UPT, UPT, URZ, URZ, URZ ;  /* 0x000000fffffff290 */ /* 0x000fe2000fffe0ff */
[----:B------:R-:W-:Y:S05]  /*54c0*/  @!P0 BRA `(.L_x_89) ;  /* 0x0000000000408947 */ /* 0x000fea0003800000 */
        /* <DEDUP_REMOVED lines=16> */
.L_x_89:
[----:B------:R-:W-:Y:S05]  /*55d0*/  BSYNC.RECONVERGENT B6 ;  /* 0x0000000000067941 */ /* 0x000fea0003800200 */
.L_x_88:
[----:B------:R-:W-:Y:S01]  /*55e0*/  ISETP.NE.U32.AND P3, PT, R74, RZ, PT ;  /* 0x000000ff4a00720c */ /* 0x000fe20003f65070 */
[----:B------:R-:W-:Y:S01]  /*55f0*/  UISETP.NE.AND UP1, UPT, UR61, URZ, UPT ;  /* 0x000000ff3d00728c */ /* 0x000fe2000bf25270 */
[----:B------:R-:W-:Y:S02]  /*5600*/  ISETP.NE.U32.AND P4, PT, R70, RZ, PT ;  /* 0x000000ff4600720c */ /* 0x000fe40003f85070 */
[----:B------:R-:W-:Y:S02]  /*5610*/  ISETP.NE.AND.EX P3, PT, R75, RZ, PT, P3 ;  /* 0x000000ff4b00720c */ /* 0x000fe40003f65330 */
[----:B------:R-:W-:Y:S02]  /*5620*/  PLOP3.LUT P1, PT, PT, PT, PT, 0x8, 0x80 ;  /* 0x000000000080781c */ /* 0x000fe40003f2e170 */
[----:B------:R-:W-:Y:S02]  /*5630*/  PLOP3.LUT P0, PT, PT, PT, UP1, 0x80, 0x8 ;  /* 0x000000000008781c */ /* 0x000fe40003f0f018 */
[----:B------:R-:W-:Y:S02]  /*5640*/  ISETP.NE.AND.EX P4, PT, R71, RZ, PT, P4 ;  /* 0x000000ff4700720c */ /* 0x000fe40003f85340 */
[----:B------:R-:W2:Y:S09]  /*5650*/  @UP1 LDCU.64 UR4, c[0x0][0x888] ;  /* 0x00011100ff0417ac */ /* 0x000eb20008000a00 */
[----:B------:R-:W-:Y:S01]  /*5660*/  @P0 PLOP3.LUT P1, PT, P3, PT, PT, 0x80, 0x8 ;  /* 0x000000000008081c */ /* 0x000fe20001f2f070 */
[----:B--2---:R-:W-:Y:S04]  /*5670*/  @UP1 UISETP.NE.U32.AND UP0, UPT, UR4, URZ, UPT ;  /* 0x000000ff0400128c */ /* 0x004fe8000bf05070 */
[----:B------:R-:W-:Y:S04]  /*5680*/  @UP1 UISETP.NE.AND.EX UP0, UPT, UR5, URZ, UPT, UP0 ;  /* 0x000000ff0500128c */ /* 0x000fe8000bf05300 */
[----:B------:R-:W-:Y:S01]  /*5690*/  @UP1 USEL UR4, URZ, 0xffffffff, UP0 ;  /* 0xffffffffff041887 */ /* 0x000fe20008000000 */
[----:B------:R-:W-:Y:S11]  /*56a0*/  @!P3 BRA `(.L_x_90) ;  /* 0x000000000030b947 */ /* 0x000ff60003800000 */
        /* <DEDUP_REMOVED lines=12> */
.L_x_90:
[----:B------:R-:W-:Y:S05]  /*5770*/  @!P4 BRA `(.L_x_91) ;  /* 0x000000000024c947 */ /* 0x000fea0003800000 */
[----:B------:R-:W-:Y:S01]  /*5780*/  ISETP.NE.U32.AND P2, PT, R68, RZ, PT ;  /* 0x000000ff4400720c */ /* 0x000fe20003f45070 */
[----:B------:R-:W2:Y:S03]  /*5790*/  LDCU.64 UR6, c[0x0][0x358] ;  /* 0x00006b00ff0677ac */ /* 0x000ea60008000a00 */
[----:B------:R-:W-:Y:S11]  /*57a0*/  ISETP.NE.AND.EX P2, PT, R69, RZ, PT, P2 ;  /* 0x000000ff4500720c */ /* 0x000ff60003f45320 */
[----:B------:R-:W-:Y:S02]  /*57b0*/  @!UPT UIADD3 URZ, UPT, UPT, URZ, URZ, URZ ;  /* 0x000000fffffff290 */ /* 0x000fe4000fffe0ff */
[----:B------:R-:W4:Y:S01]  /*57c0*/  @P2 LDC.64 R2, c[0x0][0x8a8] ;  /* 0x00022a00ff022b82 */ /* 0x000f220000000a00 */
[----:B-1----:R-:W-:Y:S04]  /*57d0*/  @P2 IMAD R0, R70, UR36, RZ ;  /* 0x0000002446002c24 */ /* 0x002fe8000f8e02ff */
[----:B----4-:R-:W-:Y:S05]  /*57e0*/  @P2 IMAD.WIDE R2, R0, 0x4, R2 ;  /* 0x0000000400022825 */ /* 0x010fea00078e0202 */
[----:B--2--5:R2:W5:Y:S02]  /*57f0*/  @P2 LDG.E R38, desc[UR6][R2.64] ;  /* 0x0000000602262981 */ /* 0x024564000c1e1900 */
[----:B--2---:R-:W4:Y:S02]  /*5800*/  @!P2 LDC R38, c[0x0][0x8a0] ;  /* 0x00022800ff26ab82 */ /* 0x004f240000000800 */
.L_x_91:
[----:B---3-5:R-:W-:Y:S01]  /*5810*/  @P0 FSETP.NEU.AND P4, PT, R39, RZ, PT ;  /* 0x000000ff2700020b */ /* 0x028fe20003f8d000 */
[----:B-1----:R-:W-:Y:S01]  /*5820*/  IMAD.U32 R0, RZ, RZ, UR4 ;  /* 0x00000004ff007e24 */ /* 0x002fe2000f8e00ff */
[----:B------:R-:W-:Y:S01]  /*5830*/  @P0 LOP3.LUT P2, RZ, R79, 0xff, RZ, 0xc0, !PT ;  /* 0x000000ff4fff0812 */ /* 0x000fe2000784c0ff */
[----:B------:R-:W-:Y:S01]  /*5840*/  BSSY B1, `(.L_x_92) ;  /* 0x0000039000017945 */ /* 0x000fe20003800000 */
[----:B------:R-:W-:Y:S02]  /*5850*/  @P0 SEL R2, RZ, 0xffffffff, P4 ;  /* 0xffffffffff020807 */ /* 0x000fe40002000000 */
[----:B------:R-:W-:Y:S02]  /*5860*/  CS2R R66, SRZ ;  /* 0x0000000000427805 */ /* 0x000fe4000001ff00 */
[----:B------:R-:W-:Y:S02]  /*5870*/  LEA R22, R36, UR44, 0x3 ;  /* 0x0000002c24167c11 */ /* 0x000fe4000f8e18ff */
[----:B------:R-:W-:Y:S02]  /*5880*/  CS2R R64, SRZ ;  /* 0x0000000000407805 */ /* 0x000fe4000001ff00 */
[----:B------:R-:W-:Y:S02]  /*5890*/  @P1 SEL R2, R0, R2, !P2 ;  /* 0x0000000200021207 */ /* 0x000fe40005000000 */
[----:B------:R-:W-:Y:S02]  /*58a0*/  CS2R R18, SRZ ;  /* 0x0000000000127805 */ /* 0x000fe4000001ff00 */
[----:B------:R-:W-:Y:S02]  /*58b0*/  SHF.L.U32 R3, R84, 0x1f, RZ ;  /* 0x0000001f54037819 */ /* 0x000fe400000006ff */
[----:B------:R-:W-:Y:S02]  /*58c0*/  CS2R R16, SRZ ;  /* 0x0000000000107805 */ /* 0x000fe4000001ff00 */
[----:B------:R-:W-:Y:S02]  /*58d0*/  @P0 LOP3.LUT R2, R2, 0x1, RZ, 0xc0, !PT ;  /* 0x0000000102020812 */ /* 0x000fe400078ec0ff */
[----:B------:R-:W-:Y:S02]  /*58e0*/  PLOP3.LUT P5, PT, PT, PT, PT, 0x8, 0x80 ;  /* 0x000000000080781c */ /* 0x000fe40003fae170 */
[----:B------:R-:W-:Y:S02]  /*58f0*/  ISETP.NE.U32.OR P1, PT, R2, 0x1, !P0 ;  /* 0x000000010200780c */ /* 0x000fe40004725470 */
[----:B------:R-:W-:Y:S11]  /*5900*/  LEA.HI R2, R36, R36, RZ, 0x1 ;  /* 0x0000002424027211 */ /* 0x000ff600078f08ff */
[----:B------:R-:W-:Y:S04]  /*5910*/  @P1 SHF.L.U32 R0, R82, 0x1f, RZ ;  /* 0x0000001f52001819 */ /* 0x000fe800000006ff */
[----:B------:R1:W2:Y:S01]  /*5920*/  @P1 SYNCS.PHASECHK.TRANS64.TRYWAIT P0, [UR44+0x50], R0 ;  /* 0x00005000ff0015a7 */ /* 0x0002a2000800112c */
[----:B------:R3:W3:Y:S01]  /*5930*/  SYNCS.PHASECHK.TRANS64.TRYWAIT P4, [R22+URZ+0x90], R3 ;  /* 0x00009003160075a7 */ /* 0x0006e200080811ff */
[C---:B-1----:R-:W-:Y:S01]  /*5940*/  IMAD.SHL.U32 R0, R2.reuse, 0x20, RZ ;  /* 0x0000002002007824 */ /* 0x042fe200078e00ff */
[----:B------:R-:W-:Y:S04]  /*5950*/  LOP3.LUT R2, R2, 0xffe, RZ, 0xc0, !PT ;  /* 0x00000ffe02027812 */ /* 0x000fe800078ec0ff */
[----:B------:R-:W-:Y:S01]  /*5960*/  LOP3.LUT R0, R0, 0xffffffc0, RZ, 0xc0, !PT ;  /* 0xffffffc000007812 */ /* 0x000fe200078ec0ff */
[----:B------:R-:W-:Y:S04]  /*5970*/  IMAD.IADD R2, R36, 0x1, -R2 ;  /* 0x0000000124027824 */ /* 0x000fe800078e0a02 */
[----:B------:R-:W-:Y:S04]  /*5980*/  IMAD.IADD R0, R37, 0x1, R0 ;  /* 0x0000000125007824 */ /* 0x000fe800078e0200 */
[----:B------:R-:W-:Y:S01]  /*5990*/  IMAD R2, R2, 0x100000, R0 ;  /* 0x0010000002027824 */ /* 0x000fe200078e0200 */
[----:B--2---:R-:W-:Y:S01]  /*59a0*/  @P1 PLOP3.LUT P5, PT, P0, PT, PT, 0x8, 0x80 ;  /* 0x000000000080181c */ /* 0x004fe200007ae170 */
[----:B------:R-:W-:Y:S01]  /*59b0*/  @!UPT UIADD3 URZ, UPT, UPT, URZ, URZ, URZ ;  /* 0x000000fffffff290 */ /* 0x000fe2000fffe0ff */
[----:B---3--:R-:W-:Y:S11]  /*59c0*/  @!P1 BRA `(.L_x_93) ;  /* 0x0000000000809947 */ /* 0x008ff60003800000 */
[----:B------:R-:W-:Y:S01]  /*59d0*/  ISETP.NE.U32.AND P0, PT, RZ, UR58, PT ;  /* 0x0000003aff007c0c */ /* 0x000fe2000bf05070 */
[----:B------:R-:W-:Y:S01]  /*59e0*/  BSSY B0, `(.L_x_94) ;  /* 0x0000012000007945 */ /* 0x000fe20003800000 */
[----:B------:R-:W-:Y:S02]  /*59f0*/  FSETP.NEU.AND P2, PT, R39, RZ, PT ;  /* 0x000000ff2700720b */ /* 0x000fe40003f4d000 */
[----:B------:R-:W-:Y:S02]  /*5a00*/  CS2R R18, SRZ ;  /* 0x0000000000127805 */ /* 0x000fe4000001ff00 */
[----:B------:R-:W-:Y:S02]  /*5a10*/  ISETP.NE.AND.EX P0, PT, RZ, UR59, PT, P0 ;  /* 0x0000003bff007c0c */ /* 0x000fe4000bf05300 */
[----:B------:R-:W-:Y:S02]  /*5a20*/  CS2R R16, SRZ ;  /* 0x0000000000107805 */ /* 0x000fe4000001ff00 */
[----:B------:R-:W-:Y:S02]  /*5a30*/  LOP3.LUT P1, RZ, R79, 0xff, RZ, 0xc0, !PT ;  /* 0x000000ff4fff7812 */ /* 0x000fe4000782c0ff */
[----:B------:R-:W-:Y:S02]  /*5a40*/  CS2R R66, SRZ ;  /* 0x0000000000427805 */ /* 0x000fe4000001ff00 */
[----:B------:R-:W-:Y:S02]  /*5a50*/  SEL R0, RZ, 0xffffffff, P2 ;  /* 0xffffffffff007807 */ /* 0x000fe40001000000 */
[----:B------:R-:W-:Y:S02]  /*5a60*/  CS2R R64, SRZ ;  /* 0x0000000000407805 */ /* 0x000fe4000001ff00 */
[----:B------:R-:W-:Y:S04]  /*5a70*/  SEL R4, RZ, 0xffffffff, P0 ;  /* 0xffffffffff047807 */ /* 0x000fe80000000000 */
[----:B------:R-:W-:Y:S04]  /*5a80*/  @P3 SEL R0, R4, R0, !P1 ;  /* 0x0000000004003207 */ /* 0x000fe80004800000 */
[----:B------:R-:W-:Y:S04]  /*5a90*/  LOP3.LUT R0, R0, 0x1, RZ, 0xc0, !PT ;  /* 0x0000000100007812 */ /* 0x000fe800078ec0ff */
[----:B------:R-:W-:Y:S01]  /*5aa0*/  ISETP.NE.U32.AND P0, PT, R0, 0x1, PT ;  /* 0x000000010000780c */ /* 0x000fe20003f05070 */
[----:B------:R-:W-:Y:S01]  /*5ab0*/  @!UPT UIADD3 URZ, UPT, UPT, URZ, URZ, URZ ;  /* 0x000000fffffff290 */ /* 0x000fe2000fffe0ff */
[----:B------:R-:W-:Y:S11]  /*5ac0*/  @!P5 BRA `(.L_x_95) ;  /* 0x00000000000cd947 */ /* 0x000ff60003800000 */
[----:B------:R-:W-:Y:S04]  /*5ad0*/  SHF.L.U32 R4, R82, 0x1f, RZ ;  /* 0x0000001f52047819 */ /* 0x000fe800000006ff */
[----:B------:R-:W1:Y:S02]  /*5ae0*/  SYNCS.PHASECHK.TRANS64.TRYWAIT P1, [UR44+0x50], R4 ;  /* 0x00005004ff0075a7 */ /* 0x000e64000802112c */
[----:B-1----:R-:W-:Y:S05]  /*5af0*/  @!P1 BRA `(.L_x_96) ;  /* 0x0000001400689947 */ /* 0x002fea0003800000 */
.L_x_95:
[----:B------:R-:W-:Y:S05]  /*5b00*/  BSYNC B0 ;  /* 0x0000000000007941 */ /* 0x000fea0003800000 */
.L_x_94:
[----:B------:R2:W3:Y:S01]  /*5b10*/  @P0 LDS.128 R16, [R78+UR44+0x200] ;  /* 0x0002002c4e100984 */ /* 0x0004e20008000c00 */
[----:B------:R-:W-:Y:S01]  /*5b20*/  UIADD3 UR4, UPT, UPT, UR44, 0x58, URZ ;  /* 0x000000582c047890 */ /* 0x000fe2000fffe0ff */
[----:B------:R-:W-:Y:S02]  /*5b30*/  LOP3.LUT R82, R82, 0x1, RZ, 0x3c, !PT ;  /* 0x0000000152527812 */ /* 0x000fe400078e3cff */
[----:B------:R2:W1:Y:S01]  /*5b40*/  @P0 LDS.128 R64, [R77+0x10] ;  /* 0x000010004d400984 */ /* 0x0004620000000c00 */
[----:B------:R-:W-:Y:S01]  /*5b50*/  UPRMT UR4, UR48, 0x654, UR4 ;  /* 0x0000065430047896 */ /* 0x000fe20008000004 */
[----:B------:R-:W-:Y:S01]  /*5b60*/  @!PT LDS RZ, [RZ] ;  /* 0x00000000fffff984 */ /* 0x000fe20000000800 */
[----:B------:R-:W-:Y:S01]  /*5b70*/  @!PT LDS RZ, [RZ] ;  /* 0x00000000fffff984 */ /* 0x000fe20000000800 */
[----:B------:R-:W-:Y:S01]  /*5b80*/  @!PT LDS RZ, [RZ] ;  /* 0x00000000fffff984 */ /* 0x000fe20000000800 */
[----:B------:R-:W-:Y:S01]  /*5b90*/  @!PT LDS RZ, [RZ] ;  /* 0x00000000fffff984 */ /* 0x000fe20000000800 */
[----:B------:R5:W-:Y:S06]  /*5ba0*/  MEMBAR.ALL.CTA ;  /* 0x0000000000007992 */ /* 0x000bec0000008000 */
[----:B-----5:R-:W5:Y:S02]  /*5bb0*/  FENCE.VIEW.ASYNC.S ;  /* 0x00000000000073c6 */ /* 0x020f640000000000 */
[----:B-----5:R-:W-:Y:S03]  /*5bc0*/  SYNCS.ARRIVE.TRANS64.RED.A1T0 RZ, [UR4], RZ ;  /* 0x000000ffffff79a7 */ /* 0x020fe60008100404 */
.L_x_93:
[----:B------:R-:W-:Y:S05]  /*5bd0*/  BSYNC B1 ;  /* 0x0000000000017941 */ /* 0x000fea0003800000 */
.L_x_92:
[----:B-1----:R-:W-:Y:S04]  /*5be0*/  SHF.R.U32.HI R0, RZ, 0x15, R2 ;  /* 0x00000015ff007819 */ /* 0x002fe80000011602 */
[----:B------:R-:W-:Y:S01]  /*5bf0*/  LOP3.LUT P0, RZ, R0, 0x3, R80, 0x48, !PT ;  /* 0x0000000300ff7812 */ /* 0x000fe20007804850 */
[----:B------:R-:W-:Y:S01]  /*5c00*/  @!UPT UIADD3 URZ, UPT, UPT, URZ, URZ, URZ ;  /* 0x000000fffffff290 */ /* 0x000fe2000fffe0ff */
[----:B------:R-:W-:Y:S11]  /*5c10*/  @P4 BRA `(.L_x_97) ;  /* 0x0000000000084947 */ /* 0x000ff60003800000 */
[----:B------:R-:W1:Y:S02]  /*5c20*/  SYNCS.PHASECHK.TRANS64.TRYWAIT P1, [R22+URZ+0x90], R3 ;  /* 0x00009003160075a7 */ /* 0x000e6400080211ff */
[----:B-1----:R-:W-:Y:S05]  /*5c30*/  @!P1 BRA `(.L_x_98) ;  /* 0x0000001400309947 */ /* 0x002fea0003800000 */
.L_x_97:
[----:B------:R-:W-:Y:S05]  /*5c40*/  @!P0 BRA `(.L_x_99) ;  /* 0x0000000000408947 */ /* 0x000fea0003800000 */
[----:B------:R-:W1:Y:S01]  /*5c50*/  LDCU.64 UR8, c[0x4][0x70] ;  /* 0x01000e00ff0877ac */ /* 0x000e620008000a00 */
[----:B------:R-:W-:Y:S01]  /*5c60*/  MOV R15, 0x0 ;  /* 0x00000000000f7802 */ /* 0x000fe20000000f00 */
[----:B------:R-:W-:Y:S02]  /*5c70*/  HFMA2 R12, -RZ, RZ, 0, 5.9604644775390625e-08 ;  /* 0x00000001ff0c7431 */ /* 0x000fe400000001ff */
[----:B------:R-:W-:Y:S02]  /*5c80*/  IMAD.MOV.U32 R8, RZ, RZ, 0x192 ;  /* 0x00000192ff087424 */ /* 0x000fe400078e00ff */
[----:B------:R-:W-:Y:S01]  /*5c90*/  IMAD.MOV.U32 R13, RZ, RZ, RZ ;  /* 0x000000ffff0d7224 */ /* 0x000fe200078e00ff */
[----:B------:R-:W5:Y:S01]  /*5ca0*/  LDCU.64 UR6, c[0x4][0x78] ;  /* 0x01000f00ff0677ac */ /* 0x000f620008000a00 */
[----:B------:R-:W2:Y:S01]  /*5cb0*/  LDC.64 R14, c[0x4][R15] ;  /* 0x010000000f0e7b82 */ /* 0x000ea20000000a00 */
[----:B------:R-:W3:Y:S01]  /*5cc0*/  LDCU.64 UR4, c[0x4][0x10] ;  /* 0x01000200ff0477ac */ /* 0x000ee20008000a00 */
[----:B-1----:R-:W-:Y:S01]  /*5cd0*/  MOV R5, UR9 ;  /* 0x0000000900057c02 */ /* 0x002fe20008000f00 */
[----:B------:R-:W-:Y:S01]  /*5ce0*/  IMAD.U32 R4, RZ, RZ, UR8 ;  /* 0x00000008ff047e24 */ /* 0x000fe2000f8e00ff */
[----:B-----5:R-:W-:Y:S01]  /*5cf0*/  MOV R7, UR7 ;  /* 0x0000000700077c02 */ /* 0x020fe20008000f00 */
[----:B------:R-:W-:Y:S01]  /*5d00*/  IMAD.U32 R6, RZ, RZ, UR6 ;  /* 0x00000006ff067e24 */ /* 0x000fe2000f8e00ff */
[----:B---3--:R-:W-:Y:S01]  /*5d10*/  MOV R11, UR5 ;  /* 0x00000005000b7c02 */ /* 0x008fe20008000f00 */
[----:B------:R-:W-:Y:S02]  /*5d20*/  IMAD.U32 R10, RZ, RZ, UR4 ;  /* 0x00000004ff0a7e24 */ /* 0x000fe4000f8e00ff */
[----:B------:R-:W-:Y:S07]  /*5d30*/  LEPC R20, `(.L_x_99) ;  /* 0x000000001014794e */ /* 0x000fee0000000000 */
[----:B--2-4-:R-:W-:Y:S05]  /*5d40*/  CALL.ABS.NOINC R14 ;  /* 0x000000000e007343 */ /* 0x014fea0003c00000 */
.L_x_99:
[----:B------:R-:W-:Y:S01]  /*5d50*/  LOP3.LUT P0, RZ, R76, 0x60, RZ, 0xc0, !PT ;  /* 0x000000604cff7812 */ /* 0x000fe2000780c0ff */
[----:B------:R-:W-:Y:S05]  /*5d60*/  WARPSYNC.ALL ;  /* 0x0000000000007948 */ /* 0x000fea0003800000 */
[----:B------:R-:W-:Y:S01]  /*5d70*/  R2UR UR4, R2 ;  /* 0x00000000020472ca */ /* 0x000fe200000e0000 */
[----:B------:R-:W-:Y:S01]  /*5d80*/  BSSY.RECONVERGENT B0, `(.L_x_100) ;  /* 0x000009f000007945 */ /* 0x000fe20003800200 */
[-C--:B---3--:R-:W-:Y:S02]  /*5d90*/  F2FP.F16.E5M2.UNPACK_B R2, R16.reuse ;  /* 0x00000010ff02723e */ /* 0x088fe400020004ff */
[----:B------:R-:W-:Y:S02]  /*5da0*/  F2FP.F16.E5M2.UNPACK_B R16, R16.H1 ;  /* 0x00000010ff10723e */ /* 0x000fe400030004ff */
[----:B------:R-:W-:Y:S01]  /*5db0*/  R2UR UR5, R22 ;  /* 0x00000000160572ca */ /* 0x000fe200000e0000 */
[----:B------:R-:W-:Y:S01]  /*5dc0*/  HADD2.F32 R0, -RZ, R2.H0_H0 ;  /* 0x20000002ff007230 */ /* 0x000fe20000004100 */
[-C--:B------:R-:W-:Y:S01]  /*5dd0*/  F2FP.F16.E5M2.UNPACK_B R42, R17.reuse ;  /* 0x00000011ff2a723e */ /* 0x080fe200020004ff */
[--C-:B------:R-:W-:Y:S01]  /*5de0*/  HADD2.F32 R3, -RZ, R16.reuse.H0_H0 ;  /* 0x20000010ff037230 */ /* 0x100fe20000004100 */
[----:B------:R-:W-:Y:S01]  /*5df0*/  F2FP.F16.E5M2.UNPACK_B R44, R17.H1 ;  /* 0x00000011ff2c723e */ /* 0x000fe200030004ff */
[----:B------:R-:W-:Y:S01]  /*5e00*/  HADD2.F32 R40, -RZ, R16.H1_H1 ;  /* 0x30000010ff287230 */ /* 0x000fe20000004100 */
[-C--:B------:R-:W-:Y:S01]  /*5e10*/  F2FP.F16.E5M2.UNPACK_B R46, R18.reuse ;  /* 0x00000012ff2e723e */ /* 0x080fe200020004ff */
[----:B------:R-:W-:Y:S01]  /*5e20*/  HADD2.F32 R2, -RZ, R2.H1_H1 ;  /* 0x30000002ff027230 */ /* 0x000fe20000004100 */
[----:B------:R-:W-:Y:S01]  /*5e30*/  F2FP.F16.E5M2.UNPACK_B R48, R18.H1 ;  /* 0x00000012ff30723e */ /* 0x000fe200030004ff */
[--C-:B------:R-:W-:Y:S01]  /*5e40*/  HADD2.F32 R41, -RZ, R42.reuse.H0_H0 ;  /* 0x2000002aff297230 */ /* 0x100fe20000004100 */
[-C--:B------:R-:W-:Y:S01]  /*5e50*/  F2FP.F16.E5M2.UNPACK_B R50, R19.reuse ;  /* 0x00000013ff32723e */ /* 0x080fe200020004ff */
[----:B------:R-:W-:Y:S01]  /*5e60*/  HADD2.F32 R42, -RZ, R42.H1_H1 ;  /* 0x3000002aff2a7230 */ /* 0x000fe20000004100 */
[----:B------:R-:W-:Y:S01]  /*5e70*/  F2FP.F16.E5M2.UNPACK_B R52, R19.H1 ;  /* 0x00000013ff34723e */ /* 0x000fe200030004ff */
[----:B------:R-:W-:Y:S01]  /*5e80*/  HADD2.F32 R43, -RZ, R44.H0_H0 ;  /* 0x2000002cff2b7230 */ /* 0x000fe20000004100 */
[----:B------:R-:W-:Y:S01]  /*5e90*/  LDTM.16dp32bit_t0_t15.x32 R4, tmem[UR4] ;  /* 0x00000004000479ee */ /* 0x000fe20008a80000 */
[----:B------:R-:W1:Y:S01]  /*5ea0*/  LDTM.16dp32bit_t16_t31.x32 R4, tmem[UR4+0x20] ;  /* 0x00002004000479ee */ /* 0x000e620008aa0000 */
[----:B------:R-:W-:Y:S01]  /*5eb0*/  NOP ;  /* 0x0000000000007918 */ /* 0x000fe20000000000 */
[----:B------:R-:W-:Y:S01]  /*5ec0*/  UIADD3 UR4, UPT, UPT, UR5, 0xb0, URZ ;  /* 0x000000b005047890 */ /* 0x000fe2000fffe0ff */
[--C-:B------:R-:W-:Y:S01]  /*5ed0*/  HADD2.F32 R45, -RZ, R46.reuse.H0_H0 ;  /* 0x2000002eff2d7230 */ /* 0x100fe20000004100 */
[----:B------:R-:W-:Y:S01]  /*5ee0*/  F2FP.F16.E5M2.UNPACK_B R54, R64 ;  /* 0x00000040ff36723e */ /* 0x000fe200020004ff */
[----:B------:R-:W-:Y:S01]  /*5ef0*/  HADD2.F32 R46, -RZ, R46.H1_H1 ;  /* 0x3000002eff2e7230 */ /* 0x000fe20000004100 */
[----:B------:R-:W-:Y:S01]  /*5f00*/  UPRMT UR4, UR48, 0x654, UR4 ;  /* 0x0000065430047896 */ /* 0x000fe20008000004 */
[--C-:B------:R-:W-:Y:S01]  /*5f10*/  HADD2.F32 R49, -RZ, R50.reuse.H0_H0 ;  /* 0x20000032ff317230 */ /* 0x100fe20000004100 */
[-C--:B------:R-:W-:Y:S01]  /*5f20*/  F2FP.F16.E5M2.UNPACK_B R58, R65.reuse ;  /* 0x00000041ff3a723e */ /* 0x080fe200020004ff */
[----:B------:R-:W-:Y:S01]  /*5f30*/  HADD2.F32 R50, -RZ, R50.H1_H1 ;  /* 0x30000032ff327230 */ /* 0x000fe20000004100 */
[----:B------:R-:W-:Y:S01]  /*5f40*/  F2FP.F16.E5M2.UNPACK_B R62, R66 ;  /* 0x00000042ff3e723e */ /* 0x000fe200020004ff */
[--C-:B------:R-:W-:Y:S01]  /*5f50*/  HADD2.F32 R53, -RZ, R54.reuse.H0_H0 ;  /* 0x20000036ff357230 */ /* 0x100fe20000004100 */
[----:B------:R-:W-:Y:S01]  /*5f60*/  F2FP.F16.E5M2.UNPACK_B R56, R64.H1 ;  /* 0x00000040ff38723e */ /* 0x000fe200030004ff */
[----:B------:R-:W-:Y:S01]  /*5f70*/  HADD2.F32 R54, -RZ, R54.H1_H1 ;  /* 0x30000036ff367230 */ /* 0x000fe20000004100 */
[----:B------:R-:W-:Y:S01]  /*5f80*/  F2FP.F16.E5M2.UNPACK_B R60, R65.H1 ;  /* 0x00000041ff3c723e */ /* 0x000fe200030004ff */
[----:B-1----:R-:W-:Y:S01]  /*5f90*/  SYNCS.ARRIVE.TRANS64.RED.A1T0 RZ, [UR4], RZ ;  /* 0x000000ffffff79a7 */ /* 0x002fe20008100404 */
[--C-:B------:R-:W-:Y:S01]  /*5fa0*/  HADD2.F32 R57, -RZ, R58.reuse.H0_H0 ;  /* 0x2000003aff397230 */ /* 0x100fe20000004100 */
[-C--:B------:R-:W-:Y:S01]  /*5fb0*/  F2FP.F16.E5M2.UNPACK_B R65, R67.reuse ;  /* 0x00000043ff41723e */ /* 0x080fe200020004ff */
[----:B------:R-:W-:Y:S01]  /*5fc0*/  HADD2.F32 R58, -RZ, R58.H1_H1 ;  /* 0x3000003aff3a7230 */ /* 0x000fe20000004100 */
[----:B------:R-:W-:Y:S01]  /*5fd0*/  F2FP.F16.E5M2.UNPACK_B R64, R66.H1 ;  /* 0x00000042ff40723e */ /* 0x000fe200030004ff */
[--C-:B------:R-:W-:Y:S01]  /*5fe0*/  HADD2.F32 R61, -RZ, R62.reuse.H0_H0 ;  /* 0x2000003eff3d7230 */ /* 0x100fe20000004100 */
[----:B------:R-:W-:Y:S01]  /*5ff0*/  F2FP.F16.E5M2.UNPACK_B R67, R67.H1 ;  /* 0x00000043ff43723e */ /* 0x000fe200030004ff */
[----:B------:R-:W-:Y:S01]  /*6000*/  HADD2.F32 R62, -RZ, R62.H1_H1 ;  /* 0x3000003eff3e7230 */ /* 0x000fe20000004100 */
[----:B------:R-:W-:Y:S01]  /*6010*/  IADD3 R36, PT, PT, R36, 0x1, RZ ;  /* 0x0000000124247810 */ /* 0x000fe20007ffe0ff */
[C---:B----4-:R-:W-:Y:S01]  /*6020*/  FMUL R4, R38.reuse, R4 ;  /* 0x0000000426047220 */ /* 0x050fe20000400000 */
[C---:B------:R-:W-:Y:S01]  /*6030*/  FMUL R5, R38.reuse, R5 ;  /* 0x0000000526057220 */ /* 0x040fe20000400000 */
[C---:B------:R-:W-:Y:S01]  /*6040*/  FMUL R8, R38.reuse, R8 ;  /* 0x0000000826087220 */ /* 0x040fe20000400000 */
[C---:B------:R-:W-:Y:S01]  /*6050*/  FMUL R9, R38.reuse, R9 ;  /* 0x0000000926097220 */ /* 0x040fe20000400000 */
[C---:B------:R-:W-:Y:S01]  /*6060*/  FFMA R4, R39.reuse, R0, R4 ;  /* 0x0000000027047223 */ /* 0x040fe20000000004 */
[C---:B------:R-:W-:Y:S01]  /*6070*/  FFMA R5, R39.reuse, R2, R5 ;  /* 0x0000000227057223 */ /* 0x040fe20000000005 */
[C---:B------:R-:W-:Y:S01]  /*6080*/  FMUL R12, R38.reuse, R12 ;  /* 0x0000000c260c7220 */ /* 0x040fe20000400000 */
        /* <DEDUP_REMOVED lines=10> */
[----:B------:R-:W-:Y:S02]  /*6130*/  HADD2.F32 R44, -RZ, R44.H1_H1 ;  /* 0x3000002cff2c7230 */ /* 0x000fe40000004100 */
[C---:B------:R-:W-:Y:S01]  /*6140*/  FMUL R10, R38.reuse, R10 ;  /* 0x0000000a260a7220 */ /* 0x040fe20000400000 */
[C---:B------:R-:W-:Y:S01]  /*6150*/  FFMA R6, R39.reuse, R3, R6 ;  /* 0x0000000327067223 */ /* 0x040fe20000000006 */
[C---:B------:R-:W-:Y:S01]  /*6160*/  FFMA R7, R39.reuse, R40, R7 ;  /* 0x0000002827077223 */ /* 0x040fe20000000007 */
[C---:B------:R-:W-:Y:S01]  /*6170*/  FFMA R8, R39.reuse, R41, R8 ;  /* 0x0000002927087223 */ /* 0x040fe20000000008 */
[C---:B------:R-:W-:Y:S01]  /*6180*/  FFMA R9, R39.reuse, R42, R9 ;  /* 0x0000002a27097223 */ /* 0x040fe20000000009 */
[----:B------:R-:W-:Y:S01]  /*6190*/  FFMA R10, R39, R43, R10 ;  /* 0x0000002b270a7223 */ /* 0x000fe2000000000a */
[--C-:B------:R-:W-:Y:S01]  /*61a0*/  HADD2.F32 R40, -RZ, R65.reuse.H0_H0 ;  /* 0x20000041ff287230 */ /* 0x100fe20000004100 */
[----:B------:R-:W-:Y:S01]  /*61b0*/  F2FP.SATFINITE.E5M2.F32.PACK_AB_MERGE_C R86, R7, R6, RZ ;  /* 0x000000060756723e */ /* 0x000fe200048060ff */
[C---:B------:R-:W-:Y:S01]  /*61c0*/  FMUL R7, R38.reuse, R24 ;  /* 0x0000001826077220 */ /* 0x040fe20000400000 */
[C---:B------:R-:W-:Y:S01]  /*61d0*/  FMUL R24, R38.reuse, R29 ;  /* 0x0000001d26187220 */ /* 0x040fe20000400000 */
[C---:B------:R-:W-:Y:S01]  /*61e0*/  FMUL R29, R38.reuse, R34 ;  /* 0x00000022261d7220 */ /* 0x040fe20000400000 */
[----:B------:R-:W-:Y:S02]  /*61f0*/  HADD2.F32 R65, -RZ, R65.H1_H1 ;  /* 0x30000041ff417230 */ /* 0x000fe40000004100 */
[C---:B------:R-:W-:Y:S01]  /*6200*/  FMUL R11, R38.reuse, R11 ;  /* 0x0000000b260b7220 */ /* 0x040fe20000400000 */
[--C-:B------:R-:W-:Y:S02]  /*6210*/  HADD2.F32 R47, -RZ, R48.reuse.H0_H0 ;  /* 0x20000030ff2f7230 */ /* 0x100fe40000004100 */
[C---:B------:R-:W-:Y:S01]  /*6220*/  FMUL R14, R38.reuse, R14 ;  /* 0x0000000e260e7220 */ /* 0x040fe20000400000 */
[----:B------:R-:W-:Y:S02]  /*6230*/  HADD2.F32 R48, -RZ, R48.H1_H1 ;  /* 0x30000030ff307230 */ /* 0x000fe40000004100 */
[C---:B------:R-:W-:Y:S01]  /*6240*/  FFMA R11, R39.reuse, R44, R11 ;  /* 0x0000002c270b7223 */ /* 0x040fe2000000000b */
[C---:B------:R-:W-:Y:S01]  /*6250*/  FFMA R12, R39.reuse, R45, R12 ;  /* 0x0000002d270c7223 */ /* 0x040fe2000000000c */
[C---:B------:R-:W-:Y:S01]  /*6260*/  FFMA R13, R39.reuse, R46, R13 ;  /* 0x0000002e270d7223 */ /* 0x040fe2000000000d */
[----:B------:R-:W-:Y:S01]  /*6270*/  FFMA R14, R39, R47, R14 ;  /* 0x0000002f270e7223 */ /* 0x000fe2000000000e */
[C---:B------:R-:W-:Y:S01]  /*6280*/  FMUL R15, R38.reuse, R15 ;  /* 0x0000000f260f7220 */ /* 0x040fe20000400000 */
[--C-:B------:R-:W-:Y:S01]  /*6290*/  HADD2.F32 R51, -RZ, R52.reuse.H0_H0 ;  /* 0x20000034ff337230 */ /* 0x100fe20000004100 */
[----:B------:R-:W-:Y:S01]  /*62a0*/  F2FP.SATFINITE.E5M2.F32.PACK_AB_MERGE_C R10, R11, R10, RZ ;  /* 0x0000000a0b0a723e */ /* 0x000fe200048060ff */
[----:B------:R-:W-:Y:S02]  /*62b0*/  HADD2.F32 R52, -RZ, R52.H1_H1 ;  /* 0x30000034ff347230 */ /* 0x000fe40000004100 */
[C---:B------:R-:W-:Y:S01]  /*62c0*/  FFMA R15, R39.reuse, R48, R15 ;  /* 0x00000030270f7223 */ /* 0x040fe2000000000f */
[C---:B------:R-:W-:Y:S01]  /*62d0*/  FFMA R16, R39.reuse, R49, R16 ;  /* 0x0000003127107223 */ /* 0x040fe20000000010 */
[C---:B------:R-:W-:Y:S01]  /*62e0*/  FFMA R17, R39.reuse, R50, R17 ;  /* 0x0000003227117223 */ /* 0x040fe20000000011 */
[C---:B------:R-:W-:Y:S01]  /*62f0*/  FMUL R18, R38.reuse, R18 ;  /* 0x0000001226127220 */ /* 0x040fe20000400000 */
[C---:B------:R-:W-:Y:S01]  /*6300*/  FMUL R19, R38.reuse, R19 ;  /* 0x0000001326137220 */ /* 0x040fe20000400000 */
[--C-:B------:R-:W-:Y:S02]  /*6310*/  HADD2.F32 R55, -RZ, R56.reuse.H0_H0 ;  /* 0x20000038ff377230 */ /* 0x100fe40000004100 */
[C---:B------:R-:W-:Y:S01]  /*6320*/  FMUL R3, R38.reuse, R22 ;  /* 0x0000001626037220 */ /* 0x040fe20000400000 */
[C---:B------:R-:W-:Y:S01]  /*6330*/  FFMA R18, R39.reuse, R51, R18 ;  /* 0x0000003327127223 */ /* 0x040fe20000000012 */
[----:B------:R-:W-:Y:S02]  /*6340*/  HADD2.F32 R56, -RZ, R56.H1_H1 ;  /* 0x30000038ff387230 */ /* 0x000fe40000004100 */
[C---:B------:R-:W-:Y:S01]  /*6350*/  FFMA R19, R39.reuse, R52, R19 ;  /* 0x0000003427137223 */ /* 0x040fe20000000013 */
[C---:B------:R-:W-:Y:S01]  /*6360*/  FMUL R6, R38.reuse, R23 ;  /* 0x0000001726067220 */ /* 0x040fe20000400000 */
[C---:B------:R-:W-:Y:S01]  /*6370*/  FFMA R0, R39.reuse, R53, R0 ;  /* 0x0000003527007223 */ /* 0x040fe20000000000 */
[C---:B------:R-:W-:Y:S01]  /*6380*/  FFMA R2, R39.reuse, R54, R2 ;  /* 0x0000003627027223 */ /* 0x040fe20000000002 */
[--C-:B------:R-:W-:Y:S02]  /*6390*/  HADD2.F32 R59, -RZ, R60.reuse.H0_H0 ;  /* 0x2000003cff3b7230 */ /* 0x100fe40000004100 */
[C---:B------:R-:W-:Y:S01]  /*63a0*/  FFMA R3, R39.reuse, R55, R3 ;  /* 0x0000003727037223 */ /* 0x040fe20000000003 */
[----:B------:R-:W-:Y:S02]  /*63b0*/  HADD2.F32 R60, -RZ, R60.H1_H1 ;  /* 0x3000003cff3c7230 */ /* 0x000fe40000004100 */
[C---:B------:R-:W-:Y:S01]  /*63c0*/  FMUL R21, R38.reuse, R26 ;  /* 0x0000001a26157220 */ /* 0x040fe20000400000 */
[C---:B------:R-:W-:Y:S01]  /*63d0*/  FMUL R22, R38.reuse, R27 ;  /* 0x0000001b26167220 */ /* 0x040fe20000400000 */
[C---:B------:R-:W-:Y:S01]  /*63e0*/  FFMA R6, R39.reuse, R56, R6 ;  /* 0x0000003827067223 */ /* 0x040fe20000000006 */
[C---:B------:R-:W-:Y:S01]  /*63f0*/  FFMA R7, R39.reuse, R57, R7 ;  /* 0x0000003927077223 */ /* 0x040fe20000000007 */
[C---:B------:R-:W-:Y:S01]  /*6400*/  FMUL R23, R38.reuse, R28 ;  /* 0x0000001c26177220 */ /* 0x040fe20000400000 */
[C---:B------:R-:W-:Y:S01]  /*6410*/  FFMA R20, R39.reuse, R58, R20 ;  /* 0x0000003a27147223 */ /* 0x040fe20000000014 */
[--C-:B------:R-:W-:Y:S02]  /*6420*/  HADD2.F32 R63, -RZ, R64.reuse.H0_H0 ;  /* 0x20000040ff3f7230 */ /* 0x100fe40000004100 */
[C---:B------:R-:W-:Y:S01]  /*6430*/  FFMA R21, R39.reuse, R59, R21 ;  /* 0x0000003b27157223 */ /* 0x040fe20000000015 */
[----:B------:R-:W-:Y:S02]  /*6440*/  HADD2.F32 R64, -RZ, R64.H1_H1 ;  /* 0x30000040ff407230 */ /* 0x000fe40000004100 */
[C---:B------:R-:W-:Y:S01]  /*6450*/  FFMA R22, R39.reuse, R60, R22 ;  /* 0x0000003c27167223 */ /* 0x040fe20000000016 */
[C---:B------:R-:W-:Y:S01]  /*6460*/  FMUL R26, R38.reuse, R31 ;  /* 0x0000001f261a7220 */ /* 0x040fe20000400000 */
[C---:B------:R-:W-:Y:S01]  /*6470*/  FMUL R27, R38.reuse, R32 ;  /* 0x00000020261b7220 */ /* 0x040fe20000400000 */
[C---:B------:R-:W-:Y:S01]  /*6480*/  FFMA R23, R39.reuse, R61, R23 ;  /* 0x0000003d27177223 */ /* 0x040fe20000000017 */
[----:B------:R-:W-:Y:S01]  /*6490*/  FMUL R28, R38, R33 ;  /* 0x00000021261c7220 */ /* 0x000fe20000400000 */
[C---:B------:R-:W-:Y:S01]  /*64a0*/  FFMA R24, R39.reuse, R62, R24 ;  /* 0x0000003e27187223 */ /* 0x040fe20000000018 */
[--C-:B------:R-:W-:Y:S02]  /*64b0*/  HADD2.F32 R66, -RZ, R67.reuse.H0_H0 ;  /* 0x20000043ff427230 */ /* 0x100fe40000004100 */
[C---:B------:R-:W-:Y:S01]  /*64c0*/  FFMA R25, R39.reuse, R63, R25 ;  /* 0x0000003f27197223 */ /* 0x040fe20000000019 */
[----:B------:R-:W-:Y:S02]  /*64d0*/  HADD2.F32 R67, -RZ, R67.H1_H1 ;  /* 0x30000043ff437230 */ /* 0x000fe40000004100 */
[----:B------:R-:W-:Y:S01]  /*64e0*/  FFMA R26, R39, R64, R26 ;  /* 0x00000040271a7223 */ /* 0x000fe2000000001a */
[----:B------:R-:W-:Y:S01]  /*64f0*/  F2FP.SATFINITE.E5M2.F32.PACK_AB_MERGE_C R14, R15, R14, RZ ;  /* 0x0000000e0f0e723e */ /* 0x000fe200048060ff */
[----:B------:R-:W-:Y:S01]  /*6500*/  FFMA R27, R39, R40, R27 ;  /* 0x00000028271b7223 */ /* 0x000fe2000000001b */
[----:B------:R-:W-:Y:S01]  /*6510*/  F2FP.SATFINITE.E5M2.F32.PACK_AB_MERGE_C R18, R19, R18, RZ ;  /* 0x000000121312723e */ /* 0x000fe200048060ff */
[C---:B------:R-:W-:Y:S01]  /*6520*/  FFMA R28, R39.reuse, R65, R28 ;  /* 0x00000041271c7223 */ /* 0x040fe2000000001c */
[C---:B------:R-:W-:Y:S01]  /*6530*/  FFMA R29, R39.reuse, R66, R29 ;  /* 0x00000042271d7223 */ /* 0x040fe2000000001d */
[----:B------:R-:W-:Y:S01]  /*6540*/  FFMA R30, R39, R67, R30 ;  /* 0x00000043271e7223 */ /* 0x000fe2000000001e */
[----:B------:R-:W-:Y:S02]  /*6550*/  F2FP.SATFINITE.E5M2.F32.PACK_AB_MERGE_C R32, R5, R4, R86 ;  /* 0x000000040520723e */ /* 0x000fe40004806056 */
[----:B------:R-:W-:Y:S02]  /*6560*/  F2FP.SATFINITE.E5M2.F32.PACK_AB_MERGE_C R33, R9, R8, R10 ;  /* 0x000000080921723e */ /* 0x000fe4000480600a */
[----:B------:R-:W-:Y:S02]  /*6570*/  F2FP.SATFINITE.E5M2.F32.PACK_AB_MERGE_C R34, R13, R12, R14 ;  /* 0x0000000c0d22723e */ /* 0x000fe4000480600e */
[----:B------:R-:W-:Y:S02]  /*6580*/  F2FP.SATFINITE.E5M2.F32.PACK_AB_MERGE_C R35, R17, R16, R18 ;  /* 0x000000101123723e */ /* 0x000fe40004806012 */
[----:B------:R-:W-:Y:S02]  /*6590*/  F2FP.SATFINITE.E5M2.F32.PACK_AB_MERGE_C R3, R6, R3, RZ ;  /* 0x000000030603723e */ /* 0x000fe400048060ff */
[----:B------:R-:W-:Y:S01]  /*65a0*/  F2FP.SATFINITE.E5M2.F32.PACK_AB_MERGE_C R5, R22, R21, RZ ;  /* 0x000000151605723e */ /* 0x000fe200048060ff */
[----:B------:R1:W-:Y:S01]  /*65b0*/  STS.128 [R78+UR44+0x1200], R32 ;  /* 0x001200204e007988 */ /* 0x0003e20008000c2c */
[----:B------:R-:W-:Y:S02]  /*65c0*/  F2FP.SATFINITE.E5M2.F32.PACK_AB_MERGE_C R6, R26, R25, RZ ;  /* 0x000000191a06723e */ /* 0x000fe400048060ff */
[----:B------:R-:W-:Y:S02]  /*65d0*/  F2FP.SATFINITE.E5M2.F32.PACK_AB_MERGE_C R29, R30, R29, RZ ;  /* 0x0000001d1e1d723e */ /* 0x000fe400048060ff */
[----:B------:R-:W-:Y:S02]  /*65e0*/  F2FP.SATFINITE.E5M2.F32.PACK_AB_MERGE_C R5, R20, R7, R5 ;  /* 0x000000071405723e */ /* 0x000fe40004806005 */
[----:B------:R-:W-:Y:S02]  /*65f0*/  F2FP.SATFINITE.E5M2.F32.PACK_AB_MERGE_C R4, R2, R0, R3 ;  /* 0x000000000204723e */ /* 0x000fe40004806003 */
[----:B------:R-:W-:Y:S02]  /*6600*/  F2FP.SATFINITE.E5M2.F32.PACK_AB_MERGE_C R6, R24, R23, R6 ;  /* 0x000000171806723e */ /* 0x000fe40004806006 */
[----:B------:R-:W-:Y:S05]  /*6610*/  F2FP.SATFINITE.E5M2.F32.PACK_AB_MERGE_C R7, R28, R27, R29 ;  /* 0x0000001b1c07723e */ /* 0x000fea000480601d */
[----:B------:R1:W-:Y:S01]  /*6620*/  STS.128 [R77+0x1010], R4 ;  /* 0x001010044d007388 */ /* 0x0003e20000000c00 */
[----:B------:R-:W-:Y:S01]  /*6630*/  @!PT LDS RZ, [RZ] ;  /* 0x00000000fffff984 */ /* 0x000fe20000000800 */
[----:B------:R-:W-:Y:S01]  /*6640*/  @!PT LDS RZ, [RZ] ;  /* 0x00000000fffff984 */ /* 0x000fe20000000800 */
[----:B------:R-:W-:Y:S01]  /*6650*/  @!PT LDS RZ, [RZ] ;  /* 0x00000000fffff984 */ /* 0x000fe20000000800 */
[----:B------:R-:W-:Y:S01]  /*6660*/  @!PT LDS RZ, [RZ] ;  /* 0x00000000fffff984 */ /* 0x000fe20000000800 */
[----:B------:R3:W-:Y:S07]  /*6670*/  MEMBAR.ALL.CTA ;  /* 0x0000000000007992 */ /* 0x0007ee0000008000 */
[----:B---3--:R-:W3:Y:S02]  /*6680*/  FENCE.VIEW.ASYNC.S ;  /* 0x00000000000073c6 */ /* 0x008ee40000000000 */
[----:B---3--:R-:W-:Y:S06]  /*6690*/  BAR.SYNC.DEFER_BLOCKING 0x1, 0x80 ;  /* 0x0042000000007b1d */ /* 0x008fec0000010000 */
[----:B------:R-:W-:Y:S05]  /*66a0*/  @P0 BRA `(.L_x_101) ;  /* 0x0000000000300947 */ /* 0x000fea0003800000 */
[----:B------:R-:W-:Y:S02]  /*66b0*/  UIADD3 UR4, UPT, UPT, UR44, 0x1200, URZ ;  /* 0x000012002c047890 */ /* 0x000fe4000fffe0ff */
[----:B------:R-:W-:Y:S02]  /*66c0*/  USHF.L.U32 UR9, UR45, 0x6, URZ ;  /* 0x000000062d097899 */ /* 0x000fe400080006ff */
[----:B------:R-:W-:Y:S02]  /*66d0*/  USHF.L.U32 UR10, UR46, 0x6, URZ ;  /* 0x000000062e0a7899 */ /* 0x000fe400080006ff */
[----:B------:R-:W-:Y:S01]  /*66e0*/  MOV R85, UR4 ;  /* 0x0000000400557c02 */ /* 0x000fe20008000f00 */
[----:B------:R-:W-:Y:S01]  /*66f0*/  UIADD3 UR4, UP0, UPT, UR62, 0x680, URZ ;  /* 0x000006803e047890 */ /* 0x000fe2000ff1e0ff */
[----:B------:R-:W-:Y:S02]  /*6700*/  UMOV UR11, UR36 ;  /* 0x00000024000b7c82 */ /* 0x000fe40008000000 */
[----:B------:R-:W-:Y:S01]  /*6710*/  R2UR UR8, R85 ;  /* 0x00000000550872ca */ /* 0x000fe200000e0000 */
[----:B------:R-:W-:Y:S11]  /*6720*/  UIADD3.X UR5, UPT, UPT, URZ, UR63, URZ, UP0, !UPT ;  /* 0x0000003fff057290 */ /* 0x000ff600087fe4ff */
[----:B------:R-:W-:Y:S01]  /*6730*/  @!UPT UIADD3 URZ, UPT, UPT, URZ, URZ, URZ ;  /* 0x000000fffffff290 */ /* 0x000fe2000fffe0ff */
[----:B------:R3:W-:Y:S01]  /*6740*/  UTMASTG.3D [UR8], [UR4] ;  /* 0x00000008040073b5 */ /* 0x0007e20008010000 */
[----:B------:R0:W-:Y:S01]  /*6750*/  UTMACMDFLUSH ;  /* 0x00000000000079b7 */ /* 0x0001e20000000000 */
[----:B---3--:R-:W-:Y:S04]  /*6760*/  DEPBAR.LE SB0, 0x0 ;  /* 0x000080000000791a */ /* 0x008fe80000000000 */
.L_x_101:
[----:B------:R-:W-:Y:S05]  /*6770*/  BSYNC.RECONVERGENT B0 ;  /* 0x0000000000007941 */ /* 0x000fea0003800200 */
.L_x_100:
[----:B------:R-:W-:Y:S01]  /*6780*/  BAR.SYNC.DEFER_BLOCKING 0x1, 0x80 ;  /* 0x0042000000007b1d */ /* 0x000fe20000010000 */
[----:B------:R-:W-:Y:S01]  /*6790*/  ISETP.NE.AND P0, PT, R81, 0x2, PT ;  /* 0x000000025100780c */ /* 0x000fe20003f05270 */
[----:B------:R-:W-:Y:S01]  /*67a0*/  UISETP.NE.AND UP0, UPT, UR47, URZ, UPT ;  /* 0x000000ff2f00728c */ /* 0x000fe2000bf05270 */
[----:B------:R-:W-:Y:S01]  /*67b0*/  ISETP.NE.AND P1, PT, R36, 0x4, PT ;  /* 0x000000042400780c */ /* 0x000fe20003f25270 */
[----:B------:R-:W-:Y:S01]  /*67c0*/  UIADD3 UR45, UPT, UPT, UR37, UR57, URZ ;  /* 0x00000039252d7290 */ /* 0x000fe2000fffe0ff */
[----:B------:R-:W-:Y:S01]  /*67d0*/  SEL R2, RZ, 0x1, P0 ;  /* 0x00000001ff027807 */ /* 0x000fe20000000000 */
[----:B------:R-:W-:Y:S01]  /*67e0*/  UIADD3 UR46, UPT, UPT, UR38, UR60, URZ ;  /* 0x0000003c262e7290 */ /* 0x000fe2000fffe0ff */
[----:B------:R-:W-:Y:S02]  /*67f0*/  SEL R0, RZ, 0x1, P1 ;  /* 0x00000001ff007807 */ /* 0x000fe40000800000 */
[----:B------:R-:W-:Y:S02]  /*6800*/  LOP3.LUT R83, R83, R2, RZ, 0x3c, !PT ;  /* 0x0000000253537212 */ /* 0x000fe400078e3cff */
[----:B------:R-:W-:Y:S02]  /*6810*/  LOP3.LUT R84, R84, R0, RZ, 0x3c, !PT ;  /* 0x0000000054547212 */ /* 0x000fe400078e3cff */
[----:B------:R-:W-:Y:S02]  /*6820*/  SEL R81, R81, RZ, P0 ;  /* 0x000000ff51517207 */ /* 0x000fe40000000000 */
[----:B------:R-:W-:Y:S01]  /*6830*/  SEL R36, R36, RZ, P1 ;  /* 0x000000ff24247207 */ /* 0x000fe20000800000 */
[----:B------:R-:W-:Y:S01]  /*6840*/  UMOV UR36, UR51 ;  /* 0x0000003300247c82 */ /* 0x000fe20008000000 */
[----:B------:R-:W-:Y:S05]  /*6850*/  BRA.U UP0, `(.L_x_102) ;  /* 0xffffffe5002c7547 */ /* 0x000fea000b83ffff */
[----:B------:R-:W-:Y:S05]  /*6860*/  EXIT ;  /* 0x000000000000794d */ /* 0x000fea0003800000 */
.L_x_24:
[----:B--2---:R2:W3:Y:S02]  /*6870*/  SYNCS.PHASECHK.TRANS64.TRYWAIT P0, [R0+URZ+0xe0], R2 ;  /* 0x0000e002000075a7 */ /* 0x0044e400080011ff */
[----:B---3--:R-:W-:Y:S05]  /*6880*/  @!P0 NANOSLEEP.SYNCS 0x989680 ;  /* 0x009896800000895d */ /* 0x008fea0003900000 */
[----:B------:R-:W3:Y:S02]  /*6890*/  @!P0 SYNCS.PHASECHK.TRANS64 P0, [R0+URZ+0xe0], R2 ;  /* 0x0000e002000085a7 */ /* 0x000ee400080010ff */
[----:B---3--:R-:W-:Y:S05]  /*68a0*/  @!P0 BRA `(.L_x_24) ;  /* 0xfffffffc00f08947 */ /* 0x008fea000383ffff */
[----:B------:R-:W-:Y:S05]  /*68b0*/  BRA `(.L_x_103) ;  /* 0xffffffac00e07947 */ /* 0x000fea000383ffff */
.L_x_27:
[----:B-1----:R-:W-:-:S07]  /*68c0*/  MOV R0, UR33 ;  /* 0x0000002100007c02 */ /* 0x002fce0008000f00 */
.L_x_104:
[----:B-1----:R1:W2:Y:S02]  /*68d0*/  SYNCS.PHASECHK.TRANS64.TRYWAIT P0, [R0+URZ+0x28], R3 ;  /* 0x00002803000075a7 */ /* 0x0022a400080011ff */
[----:B--2---:R-:W-:Y:S05]  /*68e0*/  @!P0 NANOSLEEP.SYNCS 0x989680 ;  /* 0x009896800000895d */ /* 0x004fea0003900000 */
[----:B------:R-:W2:Y:S02]  /*68f0*/  @!P0 SYNCS.PHASECHK.TRANS64 P0, [R0+URZ+0x28], R3 ;  /* 0x00002803000085a7 */ /* 0x000ea400080010ff */
[----:B--2---:R-:W-:Y:S05]  /*6900*/  @!P0 BRA `(.L_x_104) ;  /* 0xfffffffc00f08947 */ /* 0x004fea000383ffff */
[----:B------:R-:W-:Y:S05]  /*6910*/  BRA `(.L_x_26) ;  /* 0xffffffb000287947 */ /* 0x000fea000383ffff */
.L_x_34:
[----:B-1----:R-:W-:-:S07]  /*6920*/  MOV R0, UR17 ;  /* 0x0000001100007c02 */ /* 0x002fce0008000f00 */
.L_x_105:
[----:B-1----:R1:W2:Y:S02]  /*6930*/  SYNCS.PHASECHK.TRANS64.TRYWAIT P0, [R0+URZ+0x28], R3 ;  /* 0x00002803000075a7 */ /* 0x0022a400080011ff */
[----:B--2---:R-:W-:Y:S05]  /*6940*/  @!P0 NANOSLEEP.SYNCS 0x989680 ;  /* 0x009896800000895d */ /* 0x004fea0003900000 */
[----:B------:R-:W2:Y:S02]  /*6950*/  @!P0 SYNCS.PHASECHK.TRANS64 P0, [R0+URZ+0x28], R3 ;  /* 0x00002803000085a7 */ /* 0x000ea400080010ff */
[----:B--2---:R-:W-:Y:S05]  /*6960*/  @!P0 BRA `(.L_x_105) ;  /* 0xfffffffc00f08947 */ /* 0x004fea000383ffff */
[----:B------:R-:W-:Y:S05]  /*6970*/  BRA `(.L_x_33) ;  /* 0xffffffb000e47947 */ /* 0x000fea000383ffff */
.L_x_39:
[----:B-1----:R1:W2:Y:S02]  /*6980*/  SYNCS.PHASECHK.TRANS64.TRYWAIT P0, [R3+URZ+0x70], R0 ;  /* 0x00007000030075a7 */ /* 0x0022a400080011ff */
[----:B--2---:R-:W-:Y:S05]  /*6990*/  @!P0 NANOSLEEP.SYNCS 0x989680 ;  /* 0x009896800000895d */ /* 0x004fea0003900000 */
[----:B------:R-:W2:Y:S02]  /*69a0*/  @!P0 SYNCS.PHASECHK.TRANS64 P0, [R3+URZ+0x70], R0 ;  /* 0x00007000030085a7 */ /* 0x000ea400080010ff */
[----:B--2---:R-:W-:Y:S05]  /*69b0*/  @!P0 BRA `(.L_x_39) ;  /* 0xfffffffc00f08947 */ /* 0x004fea000383ffff */
[----:B------:R-:W-:Y:S05]  /*69c0*/  BRA `(.L_x_106) ;  /* 0xffffffb400887947 */ /* 0x000fea000383ffff */
.L_x_43:
[----:B------:R-:W-:-:S07]  /*69d0*/  MOV R0, UR4 ;  /* 0x0000000400007c02 */ /* 0x000fce0008000f00 */
.L_x_107:
[----:B-1----:R1:W2:Y:S02]  /*69e0*/  SYNCS.PHASECHK.TRANS64.TRYWAIT P0, [R0+URZ], R2 ;  /* 0x00000002000075a7 */ /* 0x0022a400080011ff */
[----:B--2---:R-:W-:Y:S05]  /*69f0*/  @!P0 NANOSLEEP.SYNCS 0x989680 ;  /* 0x009896800000895d */ /* 0x004fea0003900000 */
[----:B------:R-:W2:Y:S02]  /*6a00*/  @!P0 SYNCS.PHASECHK.TRANS64 P0, [R0+URZ], R2 ;  /* 0x00000002000085a7 */ /* 0x000ea400080010ff */
[----:B--2---:R-:W-:Y:S05]  /*6a10*/  @!P0 BRA `(.L_x_107) ;  /* 0xfffffffc00f08947 */ /* 0x004fea000383ffff */
[----:B------:R-:W-:Y:S05]  /*6a20*/  BRA `(.L_x_108) ;  /* 0xffffffbc002c7947 */ /* 0x000fea000383ffff */
.L_x_44:
[----:B------:R-:W-:-:S07]  /*6a30*/  MOV R0, UR5 ;  /* 0x0000000500007c02 */ /* 0x000fce0008000f00 */
.L_x_109:
[----:B-1----:R1:W2:Y:S02]  /*6a40*/  SYNCS.PHASECHK.TRANS64.TRYWAIT P0, [R0+URZ], R3 ;  /* 0x00000003000075a7 */ /* 0x0022a400080011ff */
[----:B--2---:R-:W-:Y:S05]  /*6a50*/  @!P0 NANOSLEEP.SYNCS 0x989680 ;  /* 0x009896800000895d */ /* 0x004fea0003900000 */
[----:B------:R-:W2:Y:S02]  /*6a60*/  @!P0 SYNCS.PHASECHK.TRANS64 P0, [R0+URZ], R3 ;  /* 0x00000003000085a7 */ /* 0x000ea400080010ff */
[----:B--2---:R-:W-:Y:S05]  /*6a70*/  @!P0 BRA `(.L_x_109) ;  /* 0xfffffffc00f08947 */ /* 0x004fea000383ffff */
[----:B------:R-:W-:Y:S05]  /*6a80*/  BRA `(.L_x_110) ;  /* 0xffffffbc00387947 */ /* 0x000fea000383ffff */
.L_x_45:
[----:B------:R-:W-:-:S07]  /*6a90*/  MOV R0, UR5 ;  /* 0x0000000500007c02 */ /* 0x000fce0008000f00 */
.L_x_111:
[----:B-1----:R1:W2:Y:S02]  /*6aa0*/  SYNCS.PHASECHK.TRANS64.TRYWAIT P0, [R0+URZ], R3 ;  /* 0x00000003000075a7 */ /* 0x0022a400080011ff */
[----:B--2---:R-:W-:Y:S05]  /*6ab0*/  @!P0 NANOSLEEP.SYNCS 0x989680 ;  /* 0x009896800000895d */ /* 0x004fea0003900000 */
[----:B------:R-:W2:Y:S02]  /*6ac0*/  @!P0 SYNCS.PHASECHK.TRANS64 P0, [R0+URZ], R3 ;  /* 0x00000003000085a7 */ /* 0x000ea400080010ff */
[----:B--2---:R-:W-:Y:S05]  /*6ad0*/  @!P0 BRA `(.L_x_111) ;  /* 0xfffffffc00f08947 */ /* 0x004fea000383ffff */
[----:B------:R-:W-:Y:S05]  /*6ae0*/  BRA `(.L_x_112) ;  /* 0xffffffbc00447947 */ /* 0x000fea000383ffff */
.L_x_46:
[----:B------:R-:W-:-:S07]  /*6af0*/  MOV R0, UR5 ;  /* 0x0000000500007c02 */ /* 0x000fce0008000f00 */
.L_x_113:
[----:B-1----:R1:W2:Y:S02]  /*6b00*/  SYNCS.PHASECHK.TRANS64.TRYWAIT P0, [R0+URZ], R3 ;  /* 0x00000003000075a7 */ /* 0x0022a400080011ff */
[----:B--2---:R-:W-:Y:S05]  /*6b10*/  @!P0 NANOSLEEP.SYNCS 0x989680 ;  /* 0x009896800000895d */ /* 0x004fea0003900000 */
[----:B------:R-:W2:Y:S02]  /*6b20*/  @!P0 SYNCS.PHASECHK.TRANS64 P0, [R0+URZ], R3 ;  /* 0x00000003000085a7 */ /* 0x000ea400080010ff */
[----:B--2---:R-:W-:Y:S05]  /*6b30*/  @!P0 BRA `(.L_x_113) ;  /* 0xfffffffc00f08947 */ /* 0x004fea000383ffff */
[----:B------:R-:W-:Y:S05]  /*6b40*/  BRA `(.L_x_114) ;  /* 0xffffffbc00507947 */ /* 0x000fea000383ffff */
.L_x_49:
[----:B-1----:R1:W2:Y:S02]  /*6b50*/  SYNCS.PHASECHK.TRANS64.TRYWAIT P0, [R2+URZ+0xd0], R4 ;  /* 0x0000d004020075a7 */ /* 0x0022a400080011ff */
[----:B--2---:R-:W-:Y:S05]  /*6b60*/  @!P0 NANOSLEEP.SYNCS 0x989680 ;  /* 0x009896800000895d */ /* 0x004fea0003900000 */
[----:B------:R-:W2:Y:S02]  /*6b70*/  @!P0 SYNCS.PHASECHK.TRANS64 P0, [R2+URZ+0xd0], R4 ;  /* 0x0000d004020085a7 */ /* 0x000ea400080010ff */
[----:B--2---:R-:W-:Y:S05]  /*6b80*/  @!P0 BRA `(.L_x_49) ;  /* 0xfffffffc00f08947 */ /* 0x004fea000383ffff */
[----:B------:R-:W-:Y:S05]  /*6b90*/  BRA `(.L_x_115) ;  /* 0xffffffbc00ac7947 */ /* 0x000fea000383ffff */
.L_x_50:
[----:B------:R-:W-:-:S07]  /*6ba0*/  MOV R2, UR4 ;  /* 0x0000000400027c02 */ /* 0x000fce0008000f00 */
.L_x_116:
[----:B-1----:R1:W2:Y:S02]  /*6bb0*/  SYNCS.PHASECHK.TRANS64.TRYWAIT P0, [R2+URZ+0x80], R5 ;  /* 0x00008005020075a7 */ /* 0x0022a400080011ff */
[----:B--2---:R-:W-:Y:S05]  /*6bc0*/  @!P0 NANOSLEEP.SYNCS 0x989680 ;  /* 0x009896800000895d */ /* 0x004fea0003900000 */
[----:B------:R-:W2:Y:S02]  /*6bd0*/  @!P0 SYNCS.PHASECHK.TRANS64 P0, [R2+URZ+0x80], R5 ;  /* 0x00008005020085a7 */ /* 0x000ea400080010ff */
[----:B--2---:R-:W-:Y:S05]  /*6be0*/  @!P0 BRA `(.L_x_116) ;  /* 0xfffffffc00f08947 */ /* 0x004fea000383ffff */
[----:B------:R-:W-:Y:S05]  /*6bf0*/  BRA `(.L_x_117) ;  /* 0xffffffbc00bc7947 */ /* 0x000fea000383ffff */
.L_x_51:
[----:B-1----:R1:W2:Y:S02]  /*6c00*/  SYNCS.PHASECHK.TRANS64.TRYWAIT P1, [R2+URZ+0x70], R4 ;  /* 0x00007004020075a7 */ /* 0x0022a400080211ff */
[----:B--2---:R-:W-:Y:S05]  /*6c10*/  @!P1 NANOSLEEP.SYNCS 0x989680 ;  /* 0x009896800000995d */ /* 0x004fea0003900000 */
[----:B------:R-:W2:Y:S02]  /*6c20*/  @!P1 SYNCS.PHASECHK.TRANS64 P1, [R2+URZ+0x70], R4 ;  /* 0x00007004020095a7 */ /* 0x000ea400080210ff */
[----:B--2---:R-:W-:Y:S05]  /*6c30*/  @!P1 BRA `(.L_x_51) ;  /* 0xfffffffc00f09947 */ /* 0x004fea000383ffff */
[----:B------:R-:W-:Y:S05]  /*6c40*/  BRA `(.L_x_118) ;  /* 0xffffffbc00ec7947 */ /* 0x000fea000383ffff */
.L_x_54:
[----:B------:R-:W-:-:S07]  /*6c50*/  MOV R0, UR4 ;  /* 0x0000000400007c02 */ /* 0x000fce0008000f00 */
.L_x_119:
[----:B-1----:R1:W2:Y:S02]  /*6c60*/  SYNCS.PHASECHK.TRANS64.TRYWAIT P0, [R0+URZ+0x80], R2 ;  /* 0x00008002000075a7 */ /* 0x0022a400080011ff */
[----:B--2---:R-:W-:Y:S05]  /*6c70*/  @!P0 NANOSLEEP.SYNCS 0x989680 ;  /* 0x009896800000895d */ /* 0x004fea0003900000 */
[----:B------:R-:W2:Y:S02]  /*6c80*/  @!P0 SYNCS.PHASECHK.TRANS64 P0, [R0+URZ+0x80], R2 ;  /* 0x00008002000085a7 */ /* 0x000ea400080010ff */
[----:B--2---:R-:W-:Y:S05]  /*6c90*/  @!P0 BRA `(.L_x_119) ;  /* 0xfffffffc00f08947 */ /* 0x004fea000383ffff */
[----:B------:R-:W-:Y:S05]  /*6ca0*/  BRA `(.L_x_53) ;  /* 0xffffffc000407947 */ /* 0x000fea000383ffff */
.L_x_61:
[----:B-1----:R1:W2:Y:S02]  /*6cb0*/  SYNCS.PHASECHK.TRANS64.TRYWAIT P1, [R0+URZ+0x70], R2 ;  /* 0x00007002000075a7 */ /* 0x0022a400080211ff */
[----:B--2---:R-:W-:Y:S05]  /*6cc0*/  @!P1 NANOSLEEP.SYNCS 0x989680 ;  /* 0x009896800000995d */ /* 0x004fea0003900000 */
[----:B------:R-:W2:Y:S02]  /*6cd0*/  @!P1 SYNCS.PHASECHK.TRANS64 P1, [R0+URZ+0x70], R2 ;  /* 0x00007002000095a7 */ /* 0x000ea400080210ff */
[----:B--2---:R-:W-:Y:S05]  /*6ce0*/  @!P1 BRA `(.L_x_61) ;  /* 0xfffffffc00f09947 */ /* 0x004fea000383ffff */
[----:B------:R-:W-:Y:S05]  /*6cf0*/  BRA `(.L_x_120) ;  /* 0xffffffc400b47947 */ /* 0x000fea000383ffff */
.L_x_62:
[----:B------:R-:W-:-:S07]  /*6d00*/  MOV R2, UR31 ;  /* 0x0000001f00027c02 */ /* 0x000fce0008000f00 */
.L_x_121:
[----:B-1----:R1:W2:Y:S02]  /*6d10*/  SYNCS.PHASECHK.TRANS64.TRYWAIT P0, [R2+URZ+0xb0], R0 ;  /* 0x0000b000020075a7 */ /* 0x0022a400080011ff */
[----:B--2---:R-:W-:Y:S05]  /*6d20*/  @!P0 NANOSLEEP.SYNCS 0x989680 ;  /* 0x009896800000895d */ /* 0x004fea0003900000 */
[----:B------:R-:W2:Y:S02]  /*6d30*/  @!P0 SYNCS.PHASECHK.TRANS64 P0, [R2+URZ+0xb0], R0 ;  /* 0x0000b000020085a7 */ /* 0x000ea400080010ff */
[----:B--2---:R-:W-:Y:S05]  /*6d40*/  @!P0 BRA `(.L_x_121) ;  /* 0xfffffffc00f08947 */ /* 0x004fea000383ffff */
[----:B------:R-:W-:Y:S05]  /*6d50*/  BRA `(.L_x_122) ;  /* 0xffffffc800047947 */ /* 0x000fea000383ffff */
.L_x_65:
[----:B------:R-:W-:Y:S07]  /*6d60*/  MOV R0, UR5 ;  /* 0x0000000500007c02 */ /* 0x000fee0008000f00 */
.L_x_123:
[----:B-1----:R1:W2:Y:S02]  /*6d70*/  SYNCS.PHASECHK.TRANS64.TRYWAIT P0, [R0+URZ], R2 ;  /* 0x00000002000075a7 */ /* 0x0022a400080011ff */
[----:B--2---:R-:W-:Y:S05]  /*6d80*/  @!P0 NANOSLEEP.SYNCS 0x989680 ;  /* 0x009896800000895d */ /* 0x004fea0003900000 */
[----:B------:R-:W2:Y:S02]  /*6d90*/  @!P0 SYNCS.PHASECHK.TRANS64 P0, [R0+URZ], R2 ;  /* 0x00000002000085a7 */ /* 0x000ea400080010ff */
[----:B--2---:R-:W-:Y:S05]  /*6da0*/  @!P0 BRA `(.L_x_123) ;  /* 0xfffffffc00f08947 */ /* 0x004fea000383ffff */
[----:B------:R-:W-:Y:S05]  /*6db0*/  BRA `(.L_x_64) ;  /* 0xffffffc800207947 */ /* 0x000fea000383ffff */
.L_x_68:
[----:B------:R-:W-:-:S07]  /*6dc0*/  MOV R0, UR4 ;  /* 0x0000000400007c02 */ /* 0x000fce0008000f00 */
.L_x_124:
[----:B--2---:R2:W4:Y:S02]  /*6dd0*/  SYNCS.PHASECHK.TRANS64.TRYWAIT P0, [R0+URZ], R2 ;  /* 0x00000002000075a7 */ /* 0x00452400080011ff */
[----:B----4-:R-:W-:Y:S05]  /*6de0*/  @!P0 NANOSLEEP.SYNCS 0x989680 ;  /* 0x009896800000895d */ /* 0x010fea0003900000 */
[----:B------:R-:W4:Y:S02]  /*6df0*/  @!P0 SYNCS.PHASECHK.TRANS64 P0, [R0+URZ], R2 ;  /* 0x00000002000085a7 */ /* 0x000f2400080010ff */
[----:B----4-:R-:W-:Y:S05]  /*6e00*/  @!P0 BRA `(.L_x_124) ;  /* 0xfffffffc00f08947 */ /* 0x010fea000383ffff */
[----:B------:R-:W-:Y:S05]  /*6e10*/  BRA `(.L_x_125) ;  /* 0xffffffc800fc7947 */ /* 0x000fea000383ffff */
.L_x_69:
[----:B------:R-:W-:-:S07]  /*6e20*/  MOV R0, UR5 ;  /* 0x0000000500007c02 */ /* 0x000fce0008000f00 */
.L_x_126:
[----:B-1----:R1:W2:Y:S02]  /*6e30*/  SYNCS.PHASECHK.TRANS64.TRYWAIT P0, [R0+URZ], R3 ;  /* 0x00000003000075a7 */ /* 0x0022a400080011ff */
[----:B--2---:R-:W-:Y:S05]  /*6e40*/  @!P0 NANOSLEEP.SYNCS 0x989680 ;  /* 0x009896800000895d */ /* 0x004fea0003900000 */
[----:B------:R-:W2:Y:S02]  /*6e50*/  @!P0 SYNCS.PHASECHK.TRANS64 P0, [R0+URZ], R3 ;  /* 0x00000003000085a7 */ /* 0x000ea400080010ff */
[----:B--2---:R-:W-:Y:S05]  /*6e60*/  @!P0 BRA `(.L_x_126) ;  /* 0xfffffffc00f08947 */ /* 0x004fea000383ffff */
[----:B------:R-:W-:Y:S05]  /*6e70*/  BRA `(.L_x_127) ;  /* 0xffffffcc00087947 */ /* 0x000fea000383ffff */
.L_x_70:
[----:B------:R-:W-:-:S07]  /*6e80*/  MOV R0, UR5 ;  /* 0x0000000500007c02 */ /* 0x000fce0008000f00 */
.L_x_128:
[----:B-1----:R1:W2:Y:S02]  /*6e90*/  SYNCS.PHASECHK.TRANS64.TRYWAIT P0, [R0+URZ], R3 ;  /* 0x00000003000075a7 */ /* 0x0022a400080011ff */
[----:B--2---:R-:W-:Y:S05]  /*6ea0*/  @!P0 NANOSLEEP.SYNCS 0x989680 ;  /* 0x009896800000895d */ /* 0x004fea0003900000 */
[----:B------:R-:W2:Y:S02]  /*6eb0*/  @!P0 SYNCS.PHASECHK.TRANS64 P0, [R0+URZ], R3 ;  /* 0x00000003000085a7 */ /* 0x000ea400080010ff */
[----:B--2---:R-:W-:Y:S05]  /*6ec0*/  @!P0 BRA `(.L_x_128) ;  /* 0xfffffffc00f08947 */ /* 0x004fea000383ffff */
[----:B------:R-:W-:Y:S05]  /*6ed0*/  BRA `(.L_x_129) ;  /* 0xffffffcc00147947 */ /* 0x000fea000383ffff */
.L_x_71:
[----:B-1----:R-:W-:-:S07]  /*6ee0*/  MOV R0, UR4 ;  /* 0x0000000400007c02 */ /* 0x002fce0008000f00 */
.L_x_130:
[----:B-1----:R1:W2:Y:S02]  /*6ef0*/  SYNCS.PHASECHK.TRANS64.TRYWAIT P0, [R0+URZ], R2 ;  /* 0x00000002000075a7 */ /* 0x0022a400080011ff */
[----:B--2---:R-:W-:Y:S05]  /*6f00*/  @!P0 NANOSLEEP.SYNCS 0x989680 ;  /* 0x009896800000895d */ /* 0x004fea0003900000 */
[----:B------:R-:W2:Y:S02]  /*6f10*/  @!P0 SYNCS.PHASECHK.TRANS64 P0, [R0+URZ], R2 ;  /* 0x00000002000085a7 */ /* 0x000ea400080010ff */
[----:B--2---:R-:W-:Y:S05]  /*6f20*/  @!P0 BRA `(.L_x_130) ;  /* 0xfffffffc00f08947 */ /* 0x004fea000383ffff */
[----:B------:R-:W-:Y:S05]  /*6f30*/  BRA `(.L_x_131) ;  /* 0xffffffcc00207947 */ /* 0x000fea000383ffff */
.L_x_76:
[----:B--2---:R2:W3:Y:S02]  /*6f40*/  SYNCS.PHASECHK.TRANS64.TRYWAIT P0, [R7+URZ+0x70], R0 ;  /* 0x00007000070075a7 */ /* 0x0044e400080011ff */
[----:B---3--:R-:W-:Y:S05]  /*6f50*/  @!P0 NANOSLEEP.SYNCS 0x989680 ;  /* 0x009896800000895d */ /* 0x008fea0003900000 */
[----:B------:R-:W3:Y:S02]  /*6f60*/  @!P0 SYNCS.PHASECHK.TRANS64 P0, [R7+URZ+0x70], R0 ;  /* 0x00007000070085a7 */ /* 0x000ee400080010ff */
[----:B---3--:R-:W-:Y:S05]  /*6f70*/  @!P0 BRA `(.L_x_76) ;  /* 0xfffffffc00f08947 */ /* 0x008fea000383ffff */
[----:B------:R-:W-:Y:S05]  /*6f80*/  BRA `(.L_x_132) ;  /* 0xffffffd000347947 */ /* 0x000fea000383ffff */
.L_x_79:
[----:B-1----:R-:W-:Y:S07]  /*6f90*/  MOV R0, UR17 ;  /* 0x0000001100007c02 */ /* 0x002fee0008000f00 */
.L_x_133:
[----:B-1----:R1:W2:Y:S02]  /*6fa0*/  SYNCS.PHASECHK.TRANS64.TRYWAIT P2, [R0+URZ+0x68], R7 ;  /* 0x00006807000075a7 */ /* 0x0022a400080411ff */
[----:B--2---:R-:W-:Y:S05]  /*6fb0*/  @!P2 NANOSLEEP.SYNCS 0x989680 ;  /* 0x009896800000a95d */ /* 0x004fea0003900000 */
[----:B------:R-:W2:Y:S02]  /*6fc0*/  @!P2 SYNCS.PHASECHK.TRANS64 P2, [R0+URZ+0x68], R7 ;  /* 0x000068070000a5a7 */ /* 0x000ea400080410ff */
[----:B--2---:R-:W-:Y:S05]  /*6fd0*/  @!P2 BRA `(.L_x_133) ;  /* 0xfffffffc00f0a947 */ /* 0x004fea000383ffff */
[----:B------:R-:W-:Y:S05]  /*6fe0*/  BRA `(.L_x_78) ;  /* 0xffffffd400947947 */ /* 0x000fea000383ffff */
.L_x_82:
[----:B-1----:R-:W-:Y:S07]  /*6ff0*/  MOV R0, UR17 ;  /* 0x0000001100007c02 */ /* 0x002fee0008000f00 */
.L_x_134:
[----:B-1----:R1:W2:Y:S02]  /*7000*/  SYNCS.PHASECHK.TRANS64.TRYWAIT P0, [R0+URZ+0x58], R6 ;  /* 0x00005806000075a7 */ /* 0x0022a400080011ff */
[----:B--2---:R-:W-:Y:S05]  /*7010*/  @!P0 NANOSLEEP.SYNCS 0x989680 ;  /* 0x009896800000895d */ /* 0x004fea0003900000 */
[----:B------:R-:W2:Y:S02]  /*7020*/  @!P0 SYNCS.PHASECHK.TRANS64 P0, [R0+URZ+0x58], R6 ;  /* 0x00005806000085a7 */ /* 0x000ea400080010ff */
[----:B--2---:R-:W-:Y:S05]  /*7030*/  @!P0 BRA `(.L_x_134) ;  /* 0xfffffffc00f08947 */ /* 0x004fea000383ffff */
[----:B------:R-:W-:Y:S05]  /*7040*/  BRA `(.L_x_135) ;  /* 0xffffffd400e47947 */ /* 0x000fea000383ffff */
.L_x_85:
[----:B---3--:R3:W1:Y:S02]  /*7050*/  SYNCS.PHASECHK.TRANS64.TRYWAIT P0, [R3+URZ+0x70], R0 ;  /* 0x00007000030075a7 */ /* 0x00866400080011ff */
[----:B-1----:R-:W-:Y:S05]  /*7060*/  @!P0 NANOSLEEP.SYNCS 0x989680 ;  /* 0x009896800000895d */ /* 0x002fea0003900000 */
[----:B------:R-:W1:Y:S02]  /*7070*/  @!P0 SYNCS.PHASECHK.TRANS64 P0, [R3+URZ+0x70], R0 ;  /* 0x00007000030085a7 */ /* 0x000e6400080010ff */
[----:B-1----:R-:W-:Y:S05]  /*7080*/  @!P0 BRA `(.L_x_85) ;  /* 0xfffffffc00f08947 */ /* 0x002fea000383ffff */
[----:B------:R-:W-:Y:S05]  /*7090*/  BRA `(.L_x_136) ;  /* 0xffffffdc00307947 */ /* 0x000fea000383ffff */
.L_x_96:
[----:B-1----:R-:W-:Y:S04]  /*70a0*/  MOV R0, UR44 ;  /* 0x0000002c00007c02 */ /* 0x002fe80008000f00 */
[----:B------:R1:W2:Y:S03]  /*70b0*/  SYNCS.PHASECHK.TRANS64.TRYWAIT P1, [R0+URZ+0x50], R4 ;  /* 0x00005004000075a7 */ /* 0x0002a600080211ff */
[----:B--2---:R-:W-:Y:S05]  /*70c0*/  @!P1 NANOSLEEP.SYNCS 0x989680 ;  /* 0x009896800000995d */ /* 0x004fea0003900000 */
[----:B------:R-:W2:Y:S02]  /*70d0*/  @!P1 SYNCS.PHASECHK.TRANS64 P1, [R0+URZ+0x50], R4 ;  /* 0x00005004000095a7 */ /* 0x000ea400080210ff */
[----:B--2---:R-:W-:Y:S05]  /*70e0*/  @!P1 BRA `(.L_x_96) ;  /* 0xfffffffc00ec9947 */ /* 0x004fea000383ffff */
[----:B------:R-:W-:Y:S05]  /*70f0*/  BRA `(.L_x_95) ;  /* 0xffffffe800807947 */ /* 0x000fea000383ffff */
.L_x_98:
[----:B------:R1:W1:Y:S02]  /*7100*/  SYNCS.PHASECHK.TRANS64.TRYWAIT P1, [R22+URZ+0x90], R3 ;  /* 0x00009003160075a7 */ /* 0x00026400080211ff */
[----:B-1----:R-:W-:Y:S05]  /*7110*/  @!P1 NANOSLEEP.SYNCS 0x989680 ;  /* 0x009896800000995d */ /* 0x002fea0003900000 */
[----:B------:R-:W1:Y:S02]  /*7120*/  @!P1 SYNCS.PHASECHK.TRANS64 P1, [R22+URZ+0x90], R3 ;  /* 0x00009003160095a7 */ /* 0x000e6400080210ff */
[----:B-1----:R-:W-:Y:S05]  /*7130*/  @!P1 BRA `(.L_x_98) ;  /* 0xfffffffc00f09947 */ /* 0x002fea000383ffff */
[----:B------:R-:W-:Y:S05]  /*7140*/  BRA `(.L_x_97) ;  /* 0xffffffe800bc7947 */ /* 0x000fea000383ffff */
        .weak           $__internal_0_$__cuda_sm10x_tcgen05_guardrail_trap_col_being_dealloced_not_returned_by_alloc
        .type           $__internal_0_$__cuda_sm10x_tcgen05_guardrail_trap_col_being_dealloced_not_returned_by_alloc,@function
        .size           $__internal_0_$__cuda_sm10x_tcgen05_guardrail_trap_col_being_dealloced_not_returned_by_alloc,($__internal_1_$__cuda_sm10x_tcgen05_guardrail_trap_phase_invalid_during_alloc - $__internal_0_$__cuda_sm10x_tcgen05_guardrail_trap_col_being_dealloced_not_returned_by_alloc)
$__internal_0_$__cuda_sm10x_tcgen05_guardrail_trap_col_being_dealloced_not_returned_by_alloc:
[----:B------:R-:W-:Y:S05]  /*7150*/  BPT.TRAP 0x1 ;  /* 0x000000040000795c */ /* 0x000fea0000300000 */
[----:B------:R-:W-:-:S04]  /*7160*/  HFMA2 R3, -RZ, RZ, 0, 0 ;  /* 0x00000000ff037431 */ /* 0x000fc800000001ff */
[----:B------:R-:W-:Y:S05]  /*7170*/  RET.REL.NODEC R2 `(_ZN7cutlass13device_kernelINS_4gemm6kernel13GemmUniversalIN4cute5tupleIJiiiiEEENS1_10collective13CollectiveMmaINS1_35MainloopSm100TmaUmmaWarpSpecializedILi5ELi2ELi4ENS5_IJNS4_1CILi1EEENSA_ILi2EEESB_EEEEENS5_IJNSA_ILi64EEESF_NSA_ILi128EEEEEENS_12float_e5m2_tENS5_IJlSB_lEEESI_SJ_NS4_8TiledMMAINS4_8MMA_AtomIJNS4_10MMA_TraitsINS4_19SM100_MMA_F8F6F4_SSEJSI_SI_fSF_SF_NS4_17integral_constantINS4_4UMMA5MajorELSQ_0EEESR_NSO_INSP_7ScaleInELSS_0EEEST_EEEEEENS4_6LayoutINS5_IJSB_SB_SB_EEENS5_IJNSA_ILi0EEESY_SY_EEEEENS5_IJNS4_10UnderscoreES11_S11_EEEEENS4_23SM90_TMA_LOAD_MULTICASTENS4_14ComposedLayoutINS4_7SwizzleILi3ELi4ELi3EEENS4_18smem_ptr_flag_bitsILi8EEENSW_INS5_IJNSA_ILi8EEESG_EEENS5_IJSG_SB_EEEEEEEvNS4_8identityENS4_13SM90_TMA_LOADES1E_vS1F_EENS_8epilogue10collective18CollectiveEpilogueINS1I_23Sm100TmaWarpSpecializedILi1ELi1ELi32ELb0ELb0EEEJSH_NS5_IJNSW_ISF_SB_EES1N_EEESI_SJ_SI_SJ_NS1I_6fusion15FusionCallbacksIS1M_NS1P_17LinearCombinationISI_fSI_fLNS_15FloatRoundStyleE2EEESH_S1O_JEEENS4_5SM1004TMEM4LOAD26SM100_TMEM_LOAD_16dp32b32xES1G_NS15_INS16_ILi2ELi4ELi3EEES19_NSW_INS5_IJS1A_SF_EEENS5_IJSF_SB_EEEEEEENS4_39AutoVectorizingCopyWithAssumedAlignmentILi128EEENS4_14SM90_TMA_STOREES23_S25_S25_EEEvvEEEEvNT_6ParamsE) ;  /* 0xffffff8c02a07950 */ /* 0x000fea0003c3ffff */
        .weak           $__internal_1_$__cuda_sm10x_tcgen05_guardrail_trap_phase_invalid_during_alloc
        .type           $__internal_1_$__cuda_sm10x_tcgen05_guardrail_trap_phase_invalid_during_alloc,@function
        .size           $__internal_1_$__cuda_sm10x_tcgen05_guardrail_trap_phase_invalid_during_alloc,($__internal_2_$__cuda_sm10x_tcgen05_guardrail_trap_unallocated_columns_being_dealloced - $__internal_1_$__cuda_sm10x_tcgen05_guardrail_trap_phase_invalid_during_alloc)
$__internal_1_$__cuda_sm10x_tcgen05_guardrail_trap_phase_invalid_during_alloc:
[----:B------:R-:W-:Y:S05]  /*7180*/  BPT.TRAP 0x1 ;  /* 0x000000040000795c */ /* 0x000fea0000300000 */
[----:B------:R-:W-:-:S04]  /*7190*/  MOV R5, 0x0 ;  /* 0x0000000000057802 */ /* 0x000fc80000000f00 */
[----:B------:R-:W-:Y:S05]  /*71a0*/  RET.REL.NODEC R4 `(_ZN7cutlass13device_kernelINS_4gemm6kernel13GemmUniversalIN4cute5tupleIJiiiiEEENS1_10collective13CollectiveMmaINS1_35MainloopSm100TmaUmmaWarpSpecializedILi5ELi2ELi4ENS5_IJNS4_1CILi1EEENSA_ILi2EEESB_EEEEENS5_IJNSA_ILi64EEESF_NSA_ILi128EEEEEENS_12float_e5m2_tENS5_IJlSB_lEEESI_SJ_NS4_8TiledMMAINS4_8MMA_AtomIJNS4_10MMA_TraitsINS4_19SM100_MMA_F8F6F4_SSEJSI_SI_fSF_SF_NS4_17integral_constantINS4_4UMMA5MajorELSQ_0EEESR_NSO_INSP_7ScaleInELSS_0EEEST_EEEEEENS4_6LayoutINS5_IJSB_SB_SB_EEENS5_IJNSA_ILi0EEESY_SY_EEEEENS5_IJNS4_10UnderscoreES11_S11_EEEEENS4_23SM90_TMA_LOAD_MULTICASTENS4_14ComposedLayoutINS4_7SwizzleILi3ELi4ELi3EEENS4_18smem_ptr_flag_bitsILi8EEENSW_INS5_IJNSA_ILi8EEESG_EEENS5_IJSG_SB_EEEEEEEvNS4_8identityENS4_13SM90_TMA_LOADES1E_vS1F_EENS_8epilogue10collective18CollectiveEpilogueINS1I_23Sm100TmaWarpSpecializedILi1ELi1ELi32ELb0ELb0EEEJSH_NS5_IJNSW_ISF_SB_EES1N_EEESI_SJ_SI_SJ_NS1I_6fusion15FusionCallbacksIS1M_NS1P_17LinearCombinationISI_fSI_fLNS_15FloatRoundStyleE2EEESH_S1O_JEEENS4_5SM1004TMEM4LOAD26SM100_TMEM_LOAD_16dp32b32xES1G_NS15_INS16_ILi2ELi4ELi3EEES19_NSW_INS5_IJS1A_SF_EEENS5_IJSF_SB_EEEEEEENS4_39AutoVectorizingCopyWithAssumedAlignmentILi128EEENS4_14SM90_TMA_STOREES23_S25_S25_EEEvvEEEEvNT_6ParamsE) ;  /* 0xffffff8c04947950 */ /* 0x000fea0003c3ffff */
        .weak           $__internal_2_$__cuda_sm10x_tcgen05_guardrail_trap_unallocated_columns_being_dealloced
        .type           $__internal_2_$__cuda_sm10x_tcgen05_guardrail_trap_unallocated_columns_being_dealloced,@function
        .size           $__internal_2_$__cuda_sm10x_tcgen05_guardrail_trap_unallocated_columns_being_dealloced,(.L_x_138 - $__internal_2_$__cuda_sm10x_tcgen05_guardrail_trap_unallocated_columns_being_dealloced)
$__internal_2_$__cuda_sm10x_tcgen05_guardrail_trap_unallocated_columns_being_dealloced:
[----:B------:R-:W-:Y:S05]  /*71b0*/  BPT.TRAP 0x1 ;  /* 0x000000040000795c */ /* 0x000fea0000300000 */
[----:B------:R-:W-:-:S04]  /*71c0*/  HFMA2 R3, -RZ, RZ, 0, 0 ;  /* 0x00000000ff037431 */ /* 0x000fc800000001ff */
[----:B------:R-:W-:Y:S05]  /*71d0*/  RET.REL.NODEC R2 `(_ZN7cutlass13device_kernelINS_4gemm6kernel13GemmUniversalIN4cute5tupleIJiiiiEEENS1_10collective13CollectiveMmaINS1_35MainloopSm100TmaUmmaWarpSpecializedILi5ELi2ELi4ENS5_IJNS4_1CILi1EEENSA_ILi2EEESB_EEEEENS5_IJNSA_ILi64EEESF_NSA_ILi128EEEEEENS_12float_e5m2_tENS5_IJlSB_lEEESI_SJ_NS4_8TiledMMAINS4_8MMA_AtomIJNS4_10MMA_TraitsINS4_19SM100_MMA_F8F6F4_SSEJSI_SI_fSF_SF_NS4_17integral_constantINS4_4UMMA5MajorELSQ_0EEESR_NSO_INSP_7ScaleInELSS_0EEEST_EEEEEENS4_6LayoutINS5_IJSB_SB_SB_EEENS5_IJNSA_ILi0EEESY_SY_EEEEENS5_IJNS4_10UnderscoreES11_S11_EEEEENS4_23SM90_TMA_LOAD_MULTICASTENS4_14ComposedLayoutINS4_7SwizzleILi3ELi4ELi3EEENS4_18smem_ptr_flag_bitsILi8EEENSW_INS5_IJNSA_ILi8EEESG_EEENS5_IJSG_SB_EEEEEEEvNS4_8identityENS4_13SM90_TMA_LOADES1E_vS1F_EENS_8epilogue10collective18CollectiveEpilogueINS1I_23Sm100TmaWarpSpecializedILi1ELi1ELi32ELb0ELb0EEEJSH_NS5_IJNSW_ISF_SB_EES1N_EEESI_SJ_SI_SJ_NS1I_6fusion15FusionCallbacksIS1M_NS1P_17LinearCombinationISI_fSI_fLNS_15FloatRoundStyleE2EEESH_S1O_JEEENS4_5SM1004TMEM4LOAD26SM100_TMEM_LOAD_16dp32b32xES1G_NS15_INS16_ILi2ELi4ELi3EEES19_NSW_INS5_IJS1A_SF_EEENS5_IJSF_SB_EEEEEEENS4_39AutoVectorizingCopyWithAssumedAlignmentILi128EEENS4_14SM90_TMA_STOREES23_S25_S25_EEEvvEEEEvNT_6ParamsE) ;  /* 0xffffff8c02887950 */ /* 0x000fea0003c3ffff */
.L_x_137:
[----:B------:R-:W-:-:S00]  /*71e0*/  BRA `(.L_x_137) ;  /* 0xfffffffc00fc7947 */ /* 0x000fc0000383ffff */
[----:B------:R-:W-:-:S00]  /*71f0*/  NOP ;  /* 0x0000000000007918 */ /* 0x000fc00000000000 */
        /* <DEDUP_REMOVED lines=8> */
.L_x_138:


//--------------------- .nv.global.init           --------------------------
	.section	.nv.global.init,"aw",@progbits
.nv.global.init:
	.type		$str$27,@object
	.size		$str$27,($str$28 - $str$27)
$str$27:
        /*0000*/ 	.byte	0x28, 0x61, 0x64, 0x64, 0x72, 0x65, 0x73, 0x73, 0x20, 0x26, 0x20, 0x6d, 0x61, 0x73, 0x6b, 0x29
        /*0010*/ 	.byte	0x20, 0x3d, 0x3d, 0x20, 0x30, 0x00
	.type		$str$28,@object
	.size		$str$28,($str$26 - $str$28)
$str$28:
        /*0016*/ 	.byte	0x2f, 0x74, 0x6d, 0x70, 0x2f, 0x63, 0x75, 0x74, 0x6c, 0x61, 0x73, 0x73, 0x5f, 0x73, 0x77, 0x65
        /*0026*/ 	.byte	0x65, 0x70, 0x5f, 0x73, 0x72, 0x63, 0x2f, 0x69, 0x6e, 0x63, 0x6c, 0x75, 0x64, 0x65, 0x2f, 0x63
        /*0036*/ 	.byte	0x75, 0x74, 0x65, 0x2f, 0x70, 0x6f, 0x69, 0x6e, 0x74, 0x65, 0x72, 0x5f, 0x66, 0x6c, 0x61, 0x67
        /*0046*/ 	.byte	0x67, 0x65, 0x64, 0x2e, 0x68, 0x70, 0x70, 0x00
	.type		$str$26,@object
	.size		$str$26,($str$25 - $str$26)
$str$26:
        /*004e*/ 	.byte	0x2f, 0x74, 0x6d, 0x70, 0x2f, 0x63, 0x75, 0x74, 0x6c, 0x61, 0x73, 0x73, 0x5f, 0x73, 0x77, 0x65
        /*005e*/ 	.byte	0x65, 0x70, 0x5f, 0x73, 0x72, 0x63, 0x2f, 0x69, 0x6e, 0x63, 0x6c, 0x75, 0x64, 0x65, 0x2f, 0x63
        /*006e*/ 	.byte	0x75, 0x74, 0x65, 0x2f, 0x61, 0x74, 0x6f, 0x6d, 0x2f, 0x63, 0x6f, 0x70, 0x79, 0x5f, 0x74, 0x72
        /*007e*/ 	.byte	0x61, 0x69, 0x74, 0x73, 0x5f, 0x73, 0x6d, 0x31, 0x30, 0x30, 0x2e, 0x68, 0x70, 0x70, 0x00
	.type		$str$25,@object
	.size		$str$25,(__unnamed_1 - $str$25)
$str$25:
        /*008d*/ 	.byte	0x28, 0x28, 0x75, 0x69, 0x6e, 0x74, 0x33, 0x32, 0x5f, 0x74, 0x28, 0x74, 0x68, 0x72, 0x65, 0x61
        /*009d*/ 	.byte	0x64, 0x49, 0x64, 0x78, 0x2e, 0x78, 0x29, 0x20, 0x2f, 0x20, 0x33, 0x32, 0x29, 0x20, 0x25, 0x20
        /*00ad*/ 	.byte	0x34, 0x29, 0x20, 0x3d, 0x3d, 0x20, 0x28, 0x28, 0x28, 0x74, 0x6d, 0x65, 0x6d, 0x5f, 0x61, 0x64
        /*00bd*/ 	.byte	0x64, 0x72, 0x20, 0x3e, 0x3e, 0x20, 0x31, 0x36, 0x29, 0x20, 0x2f, 0x20, 0x33, 0x32, 0x29, 0x20
        /*00cd*/ 	.byte	0x25, 0x20, 0x34, 0x29, 0x00
	.type		__unnamed_1,@object
	.size		__unnamed_1,(__unnamed_2 - __unnamed_1)
__unnamed_1:
        /*00d2*/ 	.byte	0x61, 0x75, 0x74, 0x6f, 0x20, 0x63, 0x75, 0x74, 0x65, 0x3a, 0x3a, 0x61, 0x73, 0x5f, 0x70, 0x6f
        /* <DEDUP_REMOVED lines=24> */
        /*0262*/ 	.byte	0x3c, 0x34, 0x30, 0x39, 0x36, 0x3e, 0x3e, 0x3e, 0x3e, 0x5d, 0x00
	.type		__unnamed_2,@object
	.size		__unnamed_2,(.L_2 - __unnamed_2)
__unnamed_2:
        /* <DEDUP_REMOVED lines=40> */
        /*04ed*/ 	.byte	0x74, 0x65, 0x3a, 0x3a, 0x43, 0x3c, 0x30, 0x3e, 0x3e, 0x3e, 0x3e, 0x5d, 0x00
.L_2:


//--------------------- .nv.shared._ZN7cutlass13device_kernelINS_4gemm6kernel13GemmUniversalIN4cute5tupleIJiiiiEEENS1_10collective13CollectiveMmaINS1_35MainloopSm100TmaUmmaWarpSpecializedILi5ELi2ELi4ENS5_IJNS4_1CILi1EEENSA_ILi2EEESB_EEEEENS5_IJNSA_ILi64EEESF_NSA_ILi128EEEEEENS_12float_e5m2_tENS5_IJlSB_lEEESI_SJ_NS4_8TiledMMAINS4_8MMA_AtomIJNS4_10MMA_TraitsINS4_19SM100_MMA_F8F6F4_SSEJSI_SI_fSF_SF_NS4_17integral_constantINS4_4UMMA5MajorELSQ_0EEESR_NSO_INSP_7ScaleInELSS_0EEEST_EEEEEENS4_6LayoutINS5_IJSB_SB_SB_EEENS5_IJNSA_ILi0EEESY_SY_EEEEENS5_IJNS4_10UnderscoreES11_S11_EEEEENS4_23SM90_TMA_LOAD_MULTICASTENS4_14ComposedLayoutINS4_7SwizzleILi3ELi4ELi3EEENS4_18smem_ptr_flag_bitsILi8EEENSW_INS5_IJNSA_ILi8EEESG_EEENS5_IJSG_SB_EEEEEEEvNS4_8identityENS4_13SM90_TMA_LOADES1E_vS1F_EENS_8epilogue10collective18CollectiveEpilogueINS1I_23Sm100TmaWarpSpecializedILi1ELi1ELi32ELb0ELb0EEEJSH_NS5_IJNSW_ISF_SB_EES1N_EEESI_SJ_SI_SJ_NS1I_6fusion15FusionCallbacksIS1M_NS1P_17LinearCombinationISI_fSI_fLNS_15FloatRoundStyleE2EEESH_S1O_JEEENS4_5SM1004TMEM4LOAD26SM100_TMEM_LOAD_16dp32b32xES1G_NS15_INS16_ILi2ELi4ELi3EEES19_NSW_INS5_IJS1A_SF_EEENS5_IJSF_SB_EEEEEEENS4_39AutoVectorizingCopyWithAssumedAlignmentILi128EEENS4_14SM90_TMA_STOREES23_S25_S25_EEEvvEEEEvNT_6ParamsE --------------------------
	.section	.nv.shared._ZN7cutlass13device_kernelINS_4gemm6kernel13GemmUniversalIN4cute5tupleIJiiiiEEENS1_10collective13CollectiveMmaINS1_35MainloopSm100TmaUmmaWarpSpecializedILi5ELi2ELi4ENS5_IJNS4_1CILi1EEENSA_ILi2EEESB_EEEEENS5_IJNSA_ILi64EEESF_NSA_ILi128EEEEEENS_12float_e5m2_tENS5_IJlSB_lEEESI_SJ_NS4_8TiledMMAINS4_8MMA_AtomIJNS4_10MMA_TraitsINS4_19SM100_MMA_F8F6F4_SSEJSI_SI_fSF_SF_NS4_17integral_constantINS4_4UMMA5MajorELSQ_0EEESR_NSO_INSP_7ScaleInELSS_0EEEST_EEEEEENS4_6LayoutINS5_IJSB_SB_SB_EEENS5_IJNSA_ILi0EEESY_SY_EEEEENS5_IJNS4_10UnderscoreES11_S11_EEEEENS4_23SM90_TMA_LOAD_MULTICASTENS4_14ComposedLayoutINS4_7SwizzleILi3ELi4ELi3EEENS4_18smem_ptr_flag_bitsILi8EEENSW_INS5_IJNSA_ILi8EEESG_EEENS5_IJSG_SB_EEEEEEEvNS4_8identityENS4_13SM90_TMA_LOADES1E_vS1F_EENS_8epilogue10collective18CollectiveEpilogueINS1I_23Sm100TmaWarpSpecializedILi1ELi1ELi32ELb0ELb0EEEJSH_NS5_IJNSW_ISF_SB_EES1N_EEESI_SJ_SI_SJ_NS1I_6fusion15FusionCallbacksIS1M_NS1P_17LinearCombinationISI_fSI_fLNS_15FloatRoundStyleE2EEESH_S1O_JEEENS4_5SM1004TMEM4LOAD26SM100_TMEM_LOAD_16dp32b32xES1G_NS15_INS16_ILi2ELi4ELi3EEES19_NSW_INS5_IJS1A_SF_EEENS5_IJSF_SB_EEEEEEENS4_39AutoVectorizingCopyWithAssumedAlignmentILi128EEENS4_14SM90_TMA_STOREES23_S25_S25_EEEvvEEEEvNT_6ParamsE,"aw",@nobits
	.sectionflags	@""
	.align	16
	.zero		1024


//--------------------- .nv.shared.reserved.0     --------------------------
	.section	.nv.shared.reserved.0,"aw",@nobits
	.weak		__nv_reservedSMEM_offset_0_alias
	.size		__nv_reservedSMEM_offset_0_alias, 0, 64
	.other		__nv_reservedSMEM_offset_0_alias,@"STO_CUDA_RESERVED_SHARED STV_DEFAULT"
__nv_reservedSMEM_offset_0_alias:
	.zero		0
.nv.shared.reserved.0:
	.zero		64
	.weak		__nv_reservedSMEM_tcgen05_partition
	.type		__nv_reservedSMEM_tcgen05_partition,@object
	.size		__nv_reservedSMEM_tcgen05_partition,(.L_0 - __nv_reservedSMEM_tcgen05_partition)
__nv_reservedSMEM_tcgen05_partition:
	.zero		32
.L_0:


//--------------------- .nv.global                --------------------------
	.section	.nv.global,"aw",@nobits
.nv.global:
	.type		_ZN39_INTERNAL_31fe8656_4_k_cu_88a552ed_92064cute1_E,@object
	.size		_ZN39_INTERNAL_31fe8656_4_k_cu_88a552ed_92064cute1_E,(_ZN39_INTERNAL_31fe8656_4_k_cu_88a552ed_92064cuda3std3__45__cpo6cbeginE - _ZN39_INTERNAL_31fe8656_4_k_cu_88a552ed_92064cute1_E)
_ZN39_INTERNAL_31fe8656_4_k_cu_88a552ed_92064cute1_E:
	.zero		1
	.type		_ZN39_INTERNAL_31fe8656_4_k_cu_88a552ed_92064cuda3std3__45__cpo6cbeginE,@object
	.size		_ZN39_INTERNAL_31fe8656_4_k_cu_88a552ed_92064cuda3std3__45__cpo6cbeginE,(_ZN39_INTERNAL_31fe8656_4_k_cu_88a552ed_92064cuda3std3__48in_placeE - _ZN39_INTERNAL_31fe8656_4_k_cu_88a552ed_92064cuda3std3__45__cpo6cbeginE)
_ZN39_INTERNAL_31fe8656_4_k_cu_88a552ed_92064cuda3std3__45__cpo6cbeginE:
	.zero		1
	.type		_ZN39_INTERNAL_31fe8656_4_k_cu_88a552ed_92064cuda3std3__48in_placeE,@object
	.size		_ZN39_INTERNAL_31fe8656_4_k_cu_88a552ed_92064cuda3std3__48in_placeE,(_ZN39_INTERNAL_31fe8656_4_k_cu_88a552ed_92064cuda3std6ranges3__45__cpo9iter_moveE - _ZN39_INTERNAL_31fe8656_4_k_cu_88a552ed_92064cuda3std3__48in_placeE)
_ZN39_INTERNAL_31fe8656_4_k_cu_88a552ed_92064cuda3std3__48in_placeE:
	.zero		1
	.type		_ZN39_INTERNAL_31fe8656_4_k_cu_88a552ed_92064cuda3std6ranges3__45__cpo9iter_moveE,@object
	.size		_ZN39_INTERNAL_31fe8656_4_k_cu_88a552ed_92064cuda3std6ranges3__45__cpo9iter_moveE,(_ZN39_INTERNAL_31fe8656_4_k_cu_88a552ed_92064cuda3std3__45__cpo5beginE - _ZN39_INTERNAL_31fe8656_4_k_cu_88a552ed_92064cuda3std6ranges3__45__cpo9iter_moveE)
_ZN39_INTERNAL_31fe8656_4_k_cu_88a552ed_92064cuda3std6ranges3__45__cpo9iter_moveE:
	.zero		1
	.type		_ZN39_INTERNAL_31fe8656_4_k_cu_88a552ed_92064cuda3std3__45__cpo5beginE,@object
	.size		_ZN39_INTERNAL_31fe8656_4_k_cu_88a552ed_92064cuda3std3__45__cpo5beginE,(_ZN39_INTERNAL_31fe8656_4_k_cu_88a552ed_92064cuda3std3__441_GLOBAL__N__31fe8656_4_k_cu_88a552ed_92066ignoreE - _ZN39_INTERNAL_31fe8656_4_k_cu_88a552ed_92064cuda3std3__45__cpo5beginE)
_ZN39_INTERNAL_31fe8656_4_k_cu_88a552ed_92064cuda3std3__45__cpo5beginE:
	.zero		1
	.type		_ZN39_INTERNAL_31fe8656_4_k_cu_88a552ed_92064cuda3std3__441_GLOBAL__N__31fe8656_4_k_cu_88a552ed_92066ignoreE,@object
	.size		_ZN39_INTERNAL_31fe8656_4_k_cu_88a552ed_92064cuda3std3__441_GLOBAL__N__31fe8656_4_k_cu_88a552ed_92066ignoreE,(_ZN39_INTERNAL_31fe8656_4_k_cu_88a552ed_92064cute7productE - _ZN39_INTERNAL_31fe8656_4_k_cu_88a552ed_92064cuda3std3__441_GLOBAL__N__31fe8656_4_k_cu_88a552ed_92066ignoreE)
_ZN39_INTERNAL_31fe8656_4_k_cu_88a552ed_92064cuda3std3__441_GLOBAL__N__31fe8656_4_k_cu_88a552ed_92066ignoreE:
	.zero		1
	.type		_ZN39_INTERNAL_31fe8656_4_k_cu_88a552ed_92064cute7productE,@object
	.size		_ZN39_INTERNAL_31fe8656_4_k_cu_88a552ed_92064cute7productE,(_ZN39_INTERNAL_31fe8656_4_k_cu_88a552ed_92064cuda3std3__45__cpo3endE - _ZN39_INTERNAL_31fe8656_4_k_cu_88a552ed_92064cute7productE)
_ZN39_INTERNAL_31fe8656_4_k_cu_88a552ed_92064cute7productE:
	.zero		1
	.type		_ZN39_INTERNAL_31fe8656_4_k_cu_88a552ed_92064cuda3std3__45__cpo3endE,@object
	.size		_ZN39_INTERNAL_31fe8656_4_k_cu_88a552ed_92064cuda3std3__45__cpo3endE,(_ZN39_INTERNAL_31fe8656_4_k_cu_88a552ed_92064cuda3std3__419piecewise_constructE - _ZN39_INTERNAL_31fe8656_4_k_cu_88a552ed_92064cuda3std3__45__cpo3endE)
_ZN39_INTERNAL_31fe8656_4_k_cu_88a552ed_92064cuda3std3__45__cpo3endE:
	.zero		1
	.type		_ZN39_INTERNAL_31fe8656_4_k_cu_88a552ed_92064cuda3std3__419piecewise_constructE,@object
	.size		_ZN39_INTERNAL_31fe8656_4_k_cu_88a552ed_92064cuda3std3__419piecewise_constructE,(_ZN39_INTERNAL_31fe8656_4_k_cu_88a552ed_92064cuda3std3__45__cpo4cendE - _ZN39_INTERNAL_31fe8656_4_k_cu_88a552ed_92064cuda3std3__419piecewise_constructE)
_ZN39_INTERNAL_31fe8656_4_k_cu_88a552ed_92064cuda3std3__419piecewise_constructE:
	.zero		1
	.type		_ZN39_INTERNAL_31fe8656_4_k_cu_88a552ed_92064cuda3std3__45__cpo4cendE,@object
	.size		_ZN39_INTERNAL_31fe8656_4_k_cu_88a552ed_92064cuda3std3__45__cpo4cendE,(_ZN39_INTERNAL_31fe8656_4_k_cu_88a552ed_92064cuda3std6ranges3__45__cpo4swapE - _ZN39_INTERNAL_31fe8656_4_k_cu_88a552ed_92064cuda3std3__45__cpo4cendE)
_ZN39_INTERNAL_31fe8656_4_k_cu_88a552ed_92064cuda3std3__45__cpo4cendE:
	.zero		1
	.type		_ZN39_INTERNAL_31fe8656_4_k_cu_88a552ed_92064cuda3std6ranges3__45__cpo4swapE,@object
	.size		_ZN39_INTERNAL_31fe8656_4_k_cu_88a552ed_92064cuda3std6ranges3__45__cpo4swapE,(.L_10 - _ZN39_INTERNAL_31fe8656_4_k_cu_88a552ed_92064cuda3std6ranges3__45__cpo4swapE)
_ZN39_INTERNAL_31fe8656_4_k_cu_88a552ed_92064cuda3std6ranges3__45__cpo4swapE:
	.zero		1
.L_10:


//--------------------- .nv.constant0._ZN7cutlass13device_kernelINS_4gemm6kernel13GemmUniversalIN4cute5tupleIJiiiiEEENS1_10collective13CollectiveMmaINS1_35MainloopSm100TmaUmmaWarpSpecializedILi5ELi2ELi4ENS5_IJNS4_1CILi1EEENSA_ILi2EEESB_EEEEENS5_IJNSA_ILi64EEESF_NSA_ILi128EEEEEENS_12float_e5m2_tENS5_IJlSB_lEEESI_SJ_NS4_8TiledMMAINS4_8MMA_AtomIJNS4_10MMA_TraitsINS4_19SM100_MMA_F8F6F4_SSEJSI_SI_fSF_SF_NS4_17integral_constantINS4_4UMMA5MajorELSQ_0EEESR_NSO_INSP_7ScaleInELSS_0EEEST_EEEEEENS4_6LayoutINS5_IJSB_SB_SB_EEENS5_IJNSA_ILi0EEESY_SY_EEEEENS5_IJNS4_10UnderscoreES11_S11_EEEEENS4_23SM90_TMA_LOAD_MULTICASTENS4_14ComposedLayoutINS4_7SwizzleILi3ELi4ELi3EEENS4_18smem_ptr_flag_bitsILi8EEENSW_INS5_IJNSA_ILi8EEESG_EEENS5_IJSG_SB_EEEEEEEvNS4_8identityENS4_13SM90_TMA_LOADES1E_vS1F_EENS_8epilogue10collective18CollectiveEpilogueINS1I_23Sm100TmaWarpSpecializedILi1ELi1ELi32ELb0ELb0EEEJSH_NS5_IJNSW_ISF_SB_EES1N_EEESI_SJ_SI_SJ_NS1I_6fusion15FusionCallbacksIS1M_NS1P_17LinearCombinationISI_fSI_fLNS_15FloatRoundStyleE2EEESH_S1O_JEEENS4_5SM1004TMEM4LOAD26SM100_TMEM_LOAD_16dp32b32xES1G_NS15_INS16_ILi2ELi4ELi3EEES19_NSW_INS5_IJS1A_SF_EEENS5_IJSF_SB_EEEEEEENS4_39AutoVectorizingCopyWithAssumedAlignmentILi128EEENS4_14SM90_TMA_STOREES23_S25_S25_EEEvvEEEEvNT_6ParamsE --------------------------
	.section	.nv.constant0._ZN7cutlass13device_kernelINS_4gemm6kernel13GemmUniversalIN4cute5tupleIJiiiiEEENS1_10collective13CollectiveMmaINS1_35MainloopSm100TmaUmmaWarpSpecializedILi5ELi2ELi4ENS5_IJNS4_1CILi1EEENSA_ILi2EEESB_EEEEENS5_IJNSA_ILi64EEESF_NSA_ILi128EEEEEENS_12float_e5m2_tENS5_IJlSB_lEEESI_SJ_NS4_8TiledMMAINS4_8MMA_AtomIJNS4_10MMA_TraitsINS4_19SM100_MMA_F8F6F4_SSEJSI_SI_fSF_SF_NS4_17integral_constantINS4_4UMMA5MajorELSQ_0EEESR_NSO_INSP_7ScaleInELSS_0EEEST_EEEEEENS4_6LayoutINS5_IJSB_SB_SB_EEENS5_IJNSA_ILi0EEESY_SY_EEEEENS5_IJNS4_10UnderscoreES11_S11_EEEEENS4_23SM90_TMA_LOAD_MULTICASTENS4_14ComposedLayoutINS4_7SwizzleILi3ELi4ELi3EEENS4_18smem_ptr_flag_bitsILi8EEENSW_INS5_IJNSA_ILi8EEESG_EEENS5_IJSG_SB_EEEEEEEvNS4_8identityENS4_13SM90_TMA_LOADES1E_vS1F_EENS_8epilogue10collective18CollectiveEpilogueINS1I_23Sm100TmaWarpSpecializedILi1ELi1ELi32ELb0ELb0EEEJSH_NS5_IJNSW_ISF_SB_EES1N_EEESI_SJ_SI_SJ_NS1I_6fusion15FusionCallbacksIS1M_NS1P_17LinearCombinationISI_fSI_fLNS_15FloatRoundStyleE2EEESH_S1O_JEEENS4_5SM1004TMEM4LOAD26SM100_TMEM_LOAD_16dp32b32xES1G_NS15_INS16_ILi2ELi4ELi3EEES19_NSW_INS5_IJS1A_SF_EEENS5_IJSF_SB_EEEEEEENS4_39AutoVectorizingCopyWithAssumedAlignmentILi128EEENS4_14SM90_TMA_STOREES23_S25_S25_EEEvvEEEEvNT_6ParamsE,"a",@progbits
	.sectionflags	@""
	.align	4
.nv.constant0._ZN7cutlass13device_kernelINS_4gemm6kernel13GemmUniversalIN4cute5tupleIJiiiiEEENS1_10collective13CollectiveMmaINS1_35MainloopSm100TmaUmmaWarpSpecializedILi5ELi2ELi4ENS5_IJNS4_1CILi1EEENSA_ILi2EEESB_EEEEENS5_IJNSA_ILi64EEESF_NSA_ILi128EEEEEENS_12float_e5m2_tENS5_IJlSB_lEEESI_SJ_NS4_8TiledMMAINS4_8MMA_AtomIJNS4_10MMA_TraitsINS4_19SM100_MMA_F8F6F4_SSEJSI_SI_fSF_SF_NS4_17integral_constantINS4_4UMMA5MajorELSQ_0EEESR_NSO_INSP_7ScaleInELSS_0EEEST_EEEEEENS4_6LayoutINS5_IJSB_SB_SB_EEENS5_IJNSA_ILi0EEESY_SY_EEEEENS5_IJNS4_10UnderscoreES11_S11_EEEEENS4_23SM90_TMA_LOAD_MULTICASTENS4_14ComposedLayoutINS4_7SwizzleILi3ELi4ELi3EEENS4_18smem_ptr_flag_bitsILi8EEENSW_INS5_IJNSA_ILi8EEESG_EEENS5_IJSG_SB_EEEEEEEvNS4_8identityENS4_13SM90_TMA_LOADES1E_vS1F_EENS_8epilogue10collective18CollectiveEpilogueINS1I_23Sm100TmaWarpSpecializedILi1ELi1ELi32ELb0ELb0EEEJSH_NS5_IJNSW_ISF_SB_EES1N_EEESI_SJ_SI_SJ_NS1I_6fusion15FusionCallbacksIS1M_NS1P_17LinearCombinationISI_fSI_fLNS_15FloatRoundStyleE2EEESH_S1O_JEEENS4_5SM1004TMEM4LOAD26SM100_TMEM_LOAD_16dp32b32xES1G_NS15_INS16_ILi2ELi4ELi3EEES19_NSW_INS5_IJS1A_SF_EEENS5_IJSF_SB_EEEEEEENS4_39AutoVectorizingCopyWithAssumedAlignmentILi128EEENS4_14SM90_TMA_STOREES23_S25_S25_EEEvvEEEEvNT_6ParamsE:
	.zero		2944


//--------------------- SYMBOLS --------------------------

	.type		.nv.reservedSmem.offset0,@object
	.size		.nv.reservedSmem.offset0,0x4
	.type		.nv.reservedSmem.cap,@object
	.size		.nv.reservedSmem.cap,0x4
	.type		__assertfail,@function
